	.target	sm_100a

	.elftype	@"ET_EXEC"


//--------------------- .note.nv.tkinfo           --------------------------
	.section	.note.nv.tkinfo,"",@"SHT_NOTE"
	.sectionflags	@"SHF_NOTE_NV_TKINFO"
	.tkinfo
        /*0018*/ 	.word	0x00000002
        /*0030*/ 	.string	""
        /*0030*/ 	.string	"ptxas"
        /*0030*/ 	.string	"Cuda compilation tools, release 13.0, V13.0.88"
        /*0030*/ 	.string	"Build cuda_13.0.r13.0/compiler.36424714_0"
        /*0030*/ 	.string	"-arch sm_100a -m 64 "



//--------------------- .note.nv.cuinfo           --------------------------
	.section	.note.nv.cuinfo,"",@"SHT_NOTE"
	.sectionflags	@"SHF_NOTE_NV_CUINFO"
        /*0018*/ 	.short	0x0002
        /*001a*/ 	.short	0x0064
        /*001c*/ 	.short	0x0082
	.zero		2


//--------------------- .nv.info                  --------------------------
	.section	.nv.info,"",@"SHT_CUDA_INFO"
	.align	4


	//----- nvinfo : EIATTR_REGCOUNT
	.align		4
        /*0000*/ 	.byte	0x04, 0x2f
        /*0002*/ 	.short	(.L_46 - .L_45)
	.align		4
.L_45:
        /*0004*/ 	.word	index@(_Z11gemm_deviceIN4cute5tupleIJiiiEEENS1_IJNS0_1CILi128EEES4_NS3_ILi8EEEEEEfNS1_IJNS3_ILi1EEEiEEENS0_6LayoutINS1_IJS4_S5_EEENS1_IJS7_S4_EEEEENS0_9TiledCopyINS0_9Copy_AtomIJNS0_13UniversalCopyIN7cutlass9uint128_tESH_EEfEEENS9_INS1_IJNS3_ILi256EEENS3_ILi4EEEEEENS1_IJSL_S7_EEEEESA_EEfS8_SC_SP_fS8_NS9_INS1_IJS4_S4_EEESB_EENS0_8TiledMMAINS0_8MMA_AtomIJNS0_12UniversalFMAIffffEEEEENS9_INS1_IJNS3_ILi16EEESX_S7_EEENS1_IJS7_SX_NS3_ILi0EEEEEEEENS1_IJNS0_10UnderscoreES12_S12_EEEEEffEvT_T0_PKT1_T2_T3_T4_PKT5_T6_T7_T8_PT9_T10_T11_T12_T13_T14_)
        /*0008*/ 	.word	0x0000006a


	//----- nvinfo : EIATTR_FRAME_SIZE
	.align		4
.L_46:
        /*000c*/ 	.byte	0x04, 0x11
        /*000e*/ 	.short	(.L_48 - .L_47)
	.align		4
.L_47:
        /*0010*/ 	.word	index@(_Z11gemm_deviceIN4cute5tupleIJiiiEEENS1_IJNS0_1CILi128EEES4_NS3_ILi8EEEEEEfNS1_IJNS3_ILi1EEEiEEENS0_6LayoutINS1_IJS4_S5_EEENS1_IJS7_S4_EEEEENS0_9TiledCopyINS0_9Copy_AtomIJNS0_13UniversalCopyIN7cutlass9uint128_tESH_EEfEEENS9_INS1_IJNS3_ILi256EEENS3_ILi4EEEEEENS1_IJSL_S7_EEEEESA_EEfS8_SC_SP_fS8_NS9_INS1_IJS4_S4_EEESB_EENS0_8TiledMMAINS0_8MMA_AtomIJNS0_12UniversalFMAIffffEEEEENS9_INS1_IJNS3_ILi16EEESX_S7_EEENS1_IJS7_SX_NS3_ILi0EEEEEEEENS1_IJNS0_10UnderscoreES12_S12_EEEEEffEvT_T0_PKT1_T2_T3_T4_PKT5_T6_T7_T8_PT9_T10_T11_T12_T13_T14_)
        /*0014*/ 	.word	0x00000000


	//----- nvinfo : EIATTR_REGCOUNT
	.align		4
.L_48:
        /*0018*/ 	.byte	0x04, 0x2f
        /*001a*/ 	.short	(.L_50 - .L_49)
	.align		4
.L_49:
        /*001c*/ 	.word	index@(_Z11gemm_deviceIN4cute5tupleIJiiiEEENS1_IJNS0_1CILi128EEES4_NS3_ILi8EEEEEEfNS1_IJiNS3_ILi1EEEEEENS0_6LayoutINS1_IJS4_S5_EEENS1_IJS7_NS3_ILi129EEEEEEEENS0_9TiledCopyINS0_9Copy_AtomIJNS0_13UniversalCopyIffEEfEEENS9_INS1_IJNS1_IJS5_NS3_ILi32EEEEEES7_EEENS1_IJNS1_IJSJ_S7_EEENS3_ILi0EEEEEEEENS1_IJSJ_S5_EEEEEfS8_SD_SR_fNS1_IJS7_iEEENS9_INS1_IJS4_S4_EEENS1_IJS7_S4_EEEEENS0_8TiledMMAINS0_8MMA_AtomIJNS0_12UniversalFMAIffffEEEEENS9_INS1_IJNS3_ILi16EEES11_S7_EEENS1_IJS7_S11_SN_EEEEENS1_IJNS0_10UnderscoreES15_S15_EEEEEffEvT_T0_PKT1_T2_T3_T4_PKT5_T6_T7_T8_PT9_T10_T11_T12_T13_T14_)
        /*0020*/ 	.word	0x0000007c


	//----- nvinfo : EIATTR_FRAME_SIZE
	.align		4
.L_50:
        /*0024*/ 	.byte	0x04, 0x11
        /*0026*/ 	.short	(.L_52 - .L_51)
	.align		4
.L_51:
        /*0028*/ 	.word	index@(_Z11gemm_deviceIN4cute5tupleIJiiiEEENS1_IJNS0_1CILi128EEES4_NS3_ILi8EEEEEEfNS1_IJiNS3_ILi1EEEEEENS0_6LayoutINS1_IJS4_S5_EEENS1_IJS7_NS3_ILi129EEEEEEEENS0_9TiledCopyINS0_9Copy_AtomIJNS0_13UniversalCopyIffEEfEEENS9_INS1_IJNS1_IJS5_NS3_ILi32EEEEEES7_EEENS1_IJNS1_IJSJ_S7_EEENS3_ILi0EEEEEEEENS1_IJSJ_S5_EEEEEfS8_SD_SR_fNS1_IJS7_iEEENS9_INS1_IJS4_S4_EEENS1_IJS7_S4_EEEEENS0_8TiledMMAINS0_8MMA_AtomIJNS0_12UniversalFMAIffffEEEEENS9_INS1_IJNS3_ILi16EEES11_S7_EEENS1_IJS7_S11_SN_EEEEENS1_IJNS0_10UnderscoreES15_S15_EEEEEffEvT_T0_PKT1_T2_T3_T4_PKT5_T6_T7_T8_PT9_T10_T11_T12_T13_T14_)
        /*002c*/ 	.word	0x00000000


	//----- nvinfo : EIATTR_REGCOUNT
	.align		4
.L_52:
        /*0030*/ 	.byte	0x04, 0x2f
        /*0032*/ 	.short	(.L_54 - .L_53)
	.align		4
.L_53:
        /*0034*/ 	.word	index@(_ZN3cub18CUB_300001_SM_10006detail11EmptyKernelIvEEvv)
        /*0038*/ 	.word	0x00000004


	//----- nvinfo : EIATTR_FRAME_SIZE
	.align		4
.L_54:
        /*003c*/ 	.byte	0x04, 0x11
        /*003e*/ 	.short	(.L_56 - .L_55)
	.align		4
.L_55:
        /*0040*/ 	.word	index@(_ZN3cub18CUB_300001_SM_10006detail11EmptyKernelIvEEvv)
        /*0044*/ 	.word	0x00000000


	//----- nvinfo : EIATTR_MIN_STACK_SIZE
	.align		4
.L_56:
        /*0048*/ 	.byte	0x04, 0x12
        /*004a*/ 	.short	(.L_58 - .L_57)
	.align		4
.L_57:
        /*004c*/ 	.word	index@(_Z11gemm_deviceIN4cute5tupleIJiiiEEENS1_IJNS0_1CILi128EEES4_NS3_ILi8EEEEEEfNS1_IJiNS3_ILi1EEEEEENS0_6LayoutINS1_IJS4_S5_EEENS1_IJS7_NS3_ILi129EEEEEEEENS0_9TiledCopyINS0_9Copy_AtomIJNS0_13UniversalCopyIffEEfEEENS9_INS1_IJNS1_IJS5_NS3_ILi32EEEEEES7_EEENS1_IJNS1_IJSJ_S7_EEENS3_ILi0EEEEEEEENS1_IJSJ_S5_EEEEEfS8_SD_SR_fNS1_IJS7_iEEENS9_INS1_IJS4_S4_EEENS1_IJS7_S4_EEEEENS0_8TiledMMAINS0_8MMA_AtomIJNS0_12UniversalFMAIffffEEEEENS9_INS1_IJNS3_ILi16EEES11_S7_EEENS1_IJS7_S11_SN_EEEEENS1_IJNS0_10UnderscoreES15_S15_EEEEEffEvT_T0_PKT1_T2_T3_T4_PKT5_T6_T7_T8_PT9_T10_T11_T12_T13_T14_)
        /*0050*/ 	.word	0x00000000


	//----- nvinfo : EIATTR_MIN_STACK_SIZE
	.align		4
.L_58:
        /*0054*/ 	.byte	0x04, 0x12
        /*0056*/ 	.short	(.L_60 - .L_59)
	.align		4
.L_59:
        /*0058*/ 	.word	index@(_Z11gemm_deviceIN4cute5tupleIJiiiEEENS1_IJNS0_1CILi128EEES4_NS3_ILi8EEEEEEfNS1_IJNS3_ILi1EEEiEEENS0_6LayoutINS1_IJS4_S5_EEENS1_IJS7_S4_EEEEENS0_9TiledCopyINS0_9Copy_AtomIJNS0_13UniversalCopyIN7cutlass9uint128_tESH_EEfEEENS9_INS1_IJNS3_ILi256EEENS3_ILi4EEEEEENS1_IJSL_S7_EEEEESA_EEfS8_SC_SP_fS8_NS9_INS1_IJS4_S4_EEESB_EENS0_8TiledMMAINS0_8MMA_AtomIJNS0_12UniversalFMAIffffEEEEENS9_INS1_IJNS3_ILi16EEESX_S7_EEENS1_IJS7_SX_NS3_ILi0EEEEEEEENS1_IJNS0_10UnderscoreES12_S12_EEEEEffEvT_T0_PKT1_T2_T3_T4_PKT5_T6_T7_T8_PT9_T10_T11_T12_T13_T14_)
        /*005c*/ 	.word	0x00000000


	//----- nvinfo : EIATTR_MIN_STACK_SIZE
	.align		4
.L_60:
        /*0060*/ 	.byte	0x04, 0x12
        /*0062*/ 	.short	(.L_62 - .L_61)
	.align		4
.L_61:
        /*0064*/ 	.word	index@(_ZN3cub18CUB_300001_SM_10006detail11EmptyKernelIvEEvv)
        /*0068*/ 	.word	0x00000000
.L_62:


//--------------------- .nv.compat                --------------------------
	.section	.nv.compat,"",@"SHT_CUDA_COMPAT_INFO"
	.align	4
        /*0000*/ 	.byte	0x02, 0x09, 0x01, 0x00, 0x02, 0x02, 0x01, 0x00, 0x02, 0x05, 0x05, 0x00, 0x03, 0x07, 0x01, 0x01
        /*0010*/ 	.byte	0x02, 0x03, 0x00, 0x00, 0x02, 0x06, 0x01, 0x00, 0x04, 0x0b, 0x08, 0x00, 0x09, 0x00, 0x00, 0x00
        /*0020*/ 	.byte	0x00, 0x00, 0x00, 0x00


//--------------------- .nv.info._ZN3cub18CUB_300001_SM_10006detail11EmptyKernelIvEEvv --------------------------
	.section	.nv.info._ZN3cub18CUB_300001_SM_10006detail11EmptyKernelIvEEvv,"",@"SHT_CUDA_INFO"
	.sectionflags	@""
	.align	4


	//----- nvinfo : EIATTR_CUDA_API_VERSION
	.align		4
        /*0000*/ 	.byte	0x04, 0x37
        /*0002*/ 	.short	(.L_64 - .L_63)
.L_63:
        /*0004*/ 	.word	0x00000082


	//----- nvinfo : EIATTR_SPARSE_MMA_MASK
	.align		4
.L_64:
        /*0008*/ 	.byte	0x03, 0x50
        /*000a*/ 	.short	0x0000


	//----- nvinfo : EIATTR_MAXREG_COUNT
	.align		4
        /*000c*/ 	.byte	0x03, 0x1b
        /*000e*/ 	.short	0x00ff


	//----- nvinfo : EIATTR_MERCURY_ISA_VERSION
	.align		4
        /*0010*/ 	.byte	0x03, 0x5f
        /*0012*/ 	.short	0x0101


	//----- nvinfo : EIATTR_VRC_CTA_INIT_COUNT
	.align		4
        /*0014*/ 	.byte	0x02, 0x4a
	.zero		1
	.zero		1


	//----- nvinfo : EIATTR_EXIT_INSTR_OFFSETS
	.align		4
        /*0018*/ 	.byte	0x04, 0x1c
        /*001a*/ 	.short	(.L_66 - .L_65)


	//   ....[0]....
.L_65:
        /*001c*/ 	.word	0x00000010


	//----- nvinfo : EIATTR_SW_WAR
	.align		4
.L_66:
        /*0020*/ 	.byte	0x04, 0x36
        /*0022*/ 	.short	(.L_68 - .L_67)
.L_67:
        /*0024*/ 	.word	0x00000008
.L_68:


//--------------------- .nv.info._Z11gemm_deviceIN4cute5tupleIJiiiEEENS1_IJNS0_1CILi128EEES4_NS3_ILi8EEEEEEfNS1_IJiNS3_ILi1EEEEEENS0_6LayoutINS1_IJS4_S5_EEENS1_IJS7_NS3_ILi129EEEEEEEENS0_9TiledCopyINS0_9Copy_AtomIJNS0_13UniversalCopyIffEEfEEENS9_INS1_IJNS1_IJS5_NS3_ILi32EEEEEES7_EEENS1_IJNS1_IJSJ_S7_EEENS3_ILi0EEEEEEEENS1_IJSJ_S5_EEEEEfS8_SD_SR_fNS1_IJS7_iEEENS9_INS1_IJS4_S4_EEENS1_IJS7_S4_EEEEENS0_8TiledMMAINS0_8MMA_AtomIJNS0_12UniversalFMAIffffEEEEENS9_INS1_IJNS3_ILi16EEES11_S7_EEENS1_IJS7_S11_SN_EEEEENS1_IJNS0_10UnderscoreES15_S15_EEEEEffEvT_T0_PKT1_T2_T3_T4_PKT5_T6_T7_T8_PT9_T10_T11_T12_T13_T14_ --------------------------
	.section	.nv.info._Z11gemm_deviceIN4cute5tupleIJiiiEEENS1_IJNS0_1CILi128EEES4_NS3_ILi8EEEEEEfNS1_IJiNS3_ILi1EEEEEENS0_6LayoutINS1_IJS4_S5_EEENS1_IJS7_NS3_ILi129EEEEEEEENS0_9TiledCopyINS0_9Copy_AtomIJNS0_13UniversalCopyIffEEfEEENS9_INS1_IJNS1_IJS5_NS3_ILi32EEEEEES7_EEENS1_IJNS1_IJSJ_S7_EEENS3_ILi0EEEEEEEENS1_IJSJ_S5_EEEEEfS8_SD_SR_fNS1_IJS7_iEEENS9_INS1_IJS4_S4_EEENS1_IJS7_S4_EEEEENS0_8TiledMMAINS0_8MMA_AtomIJNS0_12UniversalFMAIffffEEEEENS9_INS1_IJNS3_ILi16EEES11_S7_EEENS1_IJS7_S11_SN_EEEEENS1_IJNS0_10UnderscoreES15_S15_EEEEEffEvT_T0_PKT1_T2_T3_T4_PKT5_T6_T7_T8_PT9_T10_T11_T12_T13_T14_,"",@"SHT_CUDA_INFO"
	.sectionflags	@""
	.align	4


	//----- nvinfo : EIATTR_CUDA_API_VERSION
	.align		4
        /*0000*/ 	.byte	0x04, 0x37
        /*0002*/ 	.short	(.L_70 - .L_69)
.L_69:
        /*0004*/ 	.word	0x00000082


	//----- nvinfo : EIATTR_KPARAM_INFO
	.align		4
.L_70:
        /*0008*/ 	.byte	0x04, 0x17
        /*000a*/ 	.short	(.L_72 - .L_71)
.L_71:
        /*000c*/ 	.word	0x00000000
        /*0010*/ 	.short	0x000f
        /*0012*/ 	.short	0x0044
        /*0014*/ 	.byte	0x00, 0xf0, 0x11, 0x00


	//----- nvinfo : EIATTR_KPARAM_INFO
	.align		4
.L_72:
        /*0018*/ 	.byte	0x04, 0x17
        /*001a*/ 	.short	(.L_74 - .L_73)
.L_73:
        /*001c*/ 	.word	0x00000000
        /*0020*/ 	.short	0x000e
        /*0022*/ 	.short	0x0040
        /*0024*/ 	.byte	0x00, 0xf0, 0x11, 0x00


	//----- nvinfo : EIATTR_KPARAM_INFO
	.align		4
.L_74:
        /*0028*/ 	.byte	0x04, 0x17
        /*002a*/ 	.short	(.L_76 - .L_75)
.L_75:
        /*002c*/ 	.word	0x00000000
        /*0030*/ 	.short	0x000d
        /*0032*/ 	.short	0x003d
        /*0034*/ 	.byte	0x00, 0xf0, 0x05, 0x00


	//----- nvinfo : EIATTR_KPARAM_INFO
	.align		4
.L_76:
        /*0038*/ 	.byte	0x04, 0x17
        /*003a*/ 	.short	(.L_78 - .L_77)
.L_77:
        /*003c*/ 	.word	0x00000000
        /*0040*/ 	.short	0x000c
        /*0042*/ 	.short	0x003c
        /*0044*/ 	.byte	0x00, 0xf0, 0x05, 0x00


	//----- nvinfo : EIATTR_KPARAM_INFO
	.align		4
.L_78:
        /*0048*/ 	.byte	0x04, 0x17
        /*004a*/ 	.short	(.L_80 - .L_79)
.L_79:
        /*004c*/ 	.word	0x00000000
        /*0050*/ 	.short	0x000b
        /*0052*/ 	.short	0x0038
        /*0054*/ 	.byte	0x00, 0xf0, 0x11, 0x00


	//----- nvinfo : EIATTR_KPARAM_INFO
	.align		4
.L_80:
        /*0058*/ 	.byte	0x04, 0x17
        /*005a*/ 	.short	(.L_82 - .L_81)
.L_81:
        /*005c*/ 	.word	0x00000000
        /*0060*/ 	.short	0x000a
        /*0062*/ 	.short	0x0030
        /*0064*/ 	.byte	0x00, 0xf5, 0x21, 0x00


	//----- nvinfo : EIATTR_KPARAM_INFO
	.align		4
.L_82:
        /*0068*/ 	.byte	0x04, 0x17
        /*006a*/ 	.short	(.L_84 - .L_83)
.L_83:
        /*006c*/ 	.word	0x00000000
        /*0070*/ 	.short	0x0009
        /*0072*/ 	.short	0x002d
        /*0074*/ 	.byte	0x00, 0xf0, 0x05, 0x00


	//----- nvinfo : EIATTR_KPARAM_INFO
	.align		4
.L_84:
        /*0078*/ 	.byte	0x04, 0x17
        /*007a*/ 	.short	(.L_86 - .L_85)
.L_85:
        /*007c*/ 	.word	0x00000000
        /*0080*/ 	.short	0x0008
        /*0082*/ 	.short	0x002c
        /*0084*/ 	.byte	0x00, 0xf0, 0x05, 0x00


	//----- nvinfo : EIATTR_KPARAM_INFO
	.align		4
.L_86:
        /*0088*/ 	.byte	0x04, 0x17
        /*008a*/ 	.short	(.L_88 - .L_87)
.L_87:
        /*008c*/ 	.word	0x00000000
        /*0090*/ 	.short	0x0007
        /*0092*/ 	.short	0x0028
        /*0094*/ 	.byte	0x00, 0xf0, 0x11, 0x00


	//----- nvinfo : EIATTR_KPARAM_INFO
	.align		4
.L_88:
        /*0098*/ 	.byte	0x04, 0x17
        /*009a*/ 	.short	(.L_90 - .L_89)
.L_89:
        /*009c*/ 	.word	0x00000000
        /*00a0*/ 	.short	0x0006
        /*00a2*/ 	.short	0x0020
        /*00a4*/ 	.byte	0x00, 0xf5, 0x21, 0x00


	//----- nvinfo : EIATTR_KPARAM_INFO
	.align		4
.L_90:
        /*00a8*/ 	.byte	0x04, 0x17
        /*00aa*/ 	.short	(.L_92 - .L_91)
.L_91:
        /*00ac*/ 	.word	0x00000000
        /*00b0*/ 	.short	0x0005
        /*00b2*/ 	.short	0x001d
        /*00b4*/ 	.byte	0x00, 0xf0, 0x05, 0x00


	//----- nvinfo : EIATTR_KPARAM_INFO
	.align		4
.L_92:
        /*00b8*/ 	.byte	0x04, 0x17
        /*00ba*/ 	.short	(.L_94 - .L_93)
.L_93:
        /*00bc*/ 	.word	0x00000000
        /*00c0*/ 	.short	0x0004
        /*00c2*/ 	.short	0x001c
        /*00c4*/ 	.byte	0x00, 0xf0, 0x05, 0x00


	//----- nvinfo : EIATTR_KPARAM_INFO
	.align		4
.L_94:
        /*00c8*/ 	.byte	0x04, 0x17
        /*00ca*/ 	.short	(.L_96 - .L_95)
.L_95:
        /*00cc*/ 	.word	0x00000000
        /*00d0*/ 	.short	0x0003
        /*00d2*/ 	.short	0x0018
        /*00d4*/ 	.byte	0x00, 0xf0, 0x11, 0x00


	//----- nvinfo : EIATTR_KPARAM_INFO
	.align		4
.L_96:
        /*00d8*/ 	.byte	0x04, 0x17
        /*00da*/ 	.short	(.L_98 - .L_97)
.L_97:
        /*00dc*/ 	.word	0x00000000
        /*00e0*/ 	.short	0x0002
        /*00e2*/ 	.short	0x0010
        /*00e4*/ 	.byte	0x00, 0xf5, 0x21, 0x00


	//----- nvinfo : EIATTR_KPARAM_INFO
	.align		4
.L_98:
        /*00e8*/ 	.byte	0x04, 0x17
        /*00ea*/ 	.short	(.L_100 - .L_99)
.L_99:
        /*00ec*/ 	.word	0x00000000
        /*00f0*/ 	.short	0x0001
        /*00f2*/ 	.short	0x000c
        /*00f4*/ 	.byte	0x00, 0xf0, 0x05, 0x00


	//----- nvinfo : EIATTR_KPARAM_INFO
	.align		4
.L_100:
        /*00f8*/ 	.byte	0x04, 0x17
        /*00fa*/ 	.short	(.L_102 - .L_101)
.L_101:
        /*00fc*/ 	.word	0x00000000
        /*0100*/ 	.short	0x0000
        /*0102*/ 	.short	0x0000
        /*0104*/ 	.byte	0x00, 0xf0, 0x31, 0x00


	//----- nvinfo : EIATTR_SPARSE_MMA_MASK
	.align		4
.L_102:
        /*0108*/ 	.byte	0x03, 0x50
        /*010a*/ 	.short	0x0000


	//----- nvinfo : EIATTR_MAXREG_COUNT
	.align		4
        /*010c*/ 	.byte	0x03, 0x1b
        /*010e*/ 	.short	0x00ff


	//----- nvinfo : EIATTR_NUM_BARRIERS
	.align		4
        /*0110*/ 	.byte	0x02, 0x4c
        /*0112*/ 	.byte	0x01
	.zero		1


	//----- nvinfo : EIATTR_MERCURY_ISA_VERSION
	.align		4
        /*0114*/ 	.byte	0x03, 0x5f
        /*0116*/ 	.short	0x0101


	//----- nvinfo : EIATTR_VRC_CTA_INIT_COUNT
	.align		4
        /*0118*/ 	.byte	0x02, 0x4a
	.zero		1
	.zero		1


	//----- nvinfo : EIATTR_EXIT_INSTR_OFFSETS
	.align		4
        /*011c*/ 	.byte	0x04, 0x1c
        /*011e*/ 	.short	(.L_104 - .L_103)


	//   ....[0]....
.L_103:
        /*0120*/ 	.word	0x00004600


	//   ....[1]....
        /*0124*/ 	.word	0x00004e90


	//----- nvinfo : EIATTR_MAX_THREADS
	.align		4
.L_104:
        /*0128*/ 	.byte	0x04, 0x05
        /*012a*/ 	.short	(.L_106 - .L_105)
.L_105:
        /*012c*/ 	.word	0x00000100
        /*0130*/ 	.word	0x00000001
        /*0134*/ 	.word	0x00000001


	//----- nvinfo : EIATTR_CBANK_PARAM_SIZE
	.align		4
.L_106:
        /*0138*/ 	.byte	0x03, 0x19
        /*013a*/ 	.short	0x0048


	//----- nvinfo : EIATTR_PARAM_CBANK
	.align		4
        /*013c*/ 	.byte	0x04, 0x0a
        /*013e*/ 	.short	(.L_108 - .L_107)
	.align		4
.L_107:
        /*0140*/ 	.word	index@(.nv.constant0._Z11gemm_deviceIN4cute5tupleIJiiiEEENS1_IJNS0_1CILi128EEES4_NS3_ILi8EEEEEEfNS1_IJiNS3_ILi1EEEEEENS0_6LayoutINS1_IJS4_S5_EEENS1_IJS7_NS3_ILi129EEEEEEEENS0_9TiledCopyINS0_9Copy_AtomIJNS0_13UniversalCopyIffEEfEEENS9_INS1_IJNS1_IJS5_NS3_ILi32EEEEEES7_EEENS1_IJNS1_IJSJ_S7_EEENS3_ILi0EEEEEEEENS1_IJSJ_S5_EEEEEfS8_SD_SR_fNS1_IJS7_iEEENS9_INS1_IJS4_S4_EEENS1_IJS7_S4_EEEEENS0_8TiledMMAINS0_8MMA_AtomIJNS0_12UniversalFMAIffffEEEEENS9_INS1_IJNS3_ILi16EEES11_S7_EEENS1_IJS7_S11_SN_EEEEENS1_IJNS0_10UnderscoreES15_S15_EEEEEffEvT_T0_PKT1_T2_T3_T4_PKT5_T6_T7_T8_PT9_T10_T11_T12_T13_T14_)
        /*0144*/ 	.short	0x0380
        /*0146*/ 	.short	0x0048


	//----- nvinfo : EIATTR_SW_WAR
	.align		4
.L_108:
        /*0148*/ 	.byte	0x04, 0x36
        /*014a*/ 	.short	(.L_110 - .L_109)
.L_109:
        /*014c*/ 	.word	0x00000008
.L_110:


//--------------------- .nv.info._Z11gemm_deviceIN4cute5tupleIJiiiEEENS1_IJNS0_1CILi128EEES4_NS3_ILi8EEEEEEfNS1_IJNS3_ILi1EEEiEEENS0_6LayoutINS1_IJS4_S5_EEENS1_IJS7_S4_EEEEENS0_9TiledCopyINS0_9Copy_AtomIJNS0_13UniversalCopyIN7cutlass9uint128_tESH_EEfEEENS9_INS1_IJNS3_ILi256EEENS3_ILi4EEEEEENS1_IJSL_S7_EEEEESA_EEfS8_SC_SP_fS8_NS9_INS1_IJS4_S4_EEESB_EENS0_8TiledMMAINS0_8MMA_AtomIJNS0_12UniversalFMAIffffEEEEENS9_INS1_IJNS3_ILi16EEESX_S7_EEENS1_IJS7_SX_NS3_ILi0EEEEEEEENS1_IJNS0_10UnderscoreES12_S12_EEEEEffEvT_T0_PKT1_T2_T3_T4_PKT5_T6_T7_T8_PT9_T10_T11_T12_T13_T14_ --------------------------
	.section	.nv.info._Z11gemm_deviceIN4cute5tupleIJiiiEEENS1_IJNS0_1CILi128EEES4_NS3_ILi8EEEEEEfNS1_IJNS3_ILi1EEEiEEENS0_6LayoutINS1_IJS4_S5_EEENS1_IJS7_S4_EEEEENS0_9TiledCopyINS0_9Copy_AtomIJNS0_13UniversalCopyIN7cutlass9uint128_tESH_EEfEEENS9_INS1_IJNS3_ILi256EEENS3_ILi4EEEEEENS1_IJSL_S7_EEEEESA_EEfS8_SC_SP_fS8_NS9_INS1_IJS4_S4_EEESB_EENS0_8TiledMMAINS0_8MMA_AtomIJNS0_12UniversalFMAIffffEEEEENS9_INS1_IJNS3_ILi16EEESX_S7_EEENS1_IJS7_SX_NS3_ILi0EEEEEEEENS1_IJNS0_10UnderscoreES12_S12_EEEEEffEvT_T0_PKT1_T2_T3_T4_PKT5_T6_T7_T8_PT9_T10_T11_T12_T13_T14_,"",@"SHT_CUDA_INFO"
	.sectionflags	@""
	.align	4


	//----- nvinfo : EIATTR_CUDA_API_VERSION
	.align		4
        /*0000*/ 	.byte	0x04, 0x37
        /*0002*/ 	.short	(.L_112 - .L_111)
.L_111:
        /*0004*/ 	.word	0x00000082


	//----- nvinfo : EIATTR_KPARAM_INFO
	.align		4
.L_112:
        /*0008*/ 	.byte	0x04, 0x17
        /*000a*/ 	.short	(.L_114 - .L_113)
.L_113:
        /*000c*/ 	.word	0x00000000
        /*0010*/ 	.short	0x000f
        /*0012*/ 	.short	0x0044
        /*0014*/ 	.byte	0x00, 0xf0, 0x11, 0x00


	//----- nvinfo : EIATTR_KPARAM_INFO
	.align		4
.L_114:
        /*0018*/ 	.byte	0x04, 0x17
        /*001a*/ 	.short	(.L_116 - .L_115)
.L_115:
        /*001c*/ 	.word	0x00000000
        /*0020*/ 	.short	0x000e
        /*0022*/ 	.short	0x0040
        /*0024*/ 	.byte	0x00, 0xf0, 0x11, 0x00


	//----- nvinfo : EIATTR_KPARAM_INFO
	.align		4
.L_116:
        /*0028*/ 	.byte	0x04, 0x17
        /*002a*/ 	.short	(.L_118 - .L_117)
.L_117:
        /*002c*/ 	.word	0x00000000
        /*0030*/ 	.short	0x000d
        /*0032*/ 	.short	0x003d
        /*0034*/ 	.byte	0x00, 0xf0, 0x05, 0x00


	//----- nvinfo : EIATTR_KPARAM_INFO
	.align		4
.L_118:
        /*0038*/ 	.byte	0x04, 0x17
        /*003a*/ 	.short	(.L_120 - .L_119)
.L_119:
        /*003c*/ 	.word	0x00000000
        /*0040*/ 	.short	0x000c
        /*0042*/ 	.short	0x003c
        /*0044*/ 	.byte	0x00, 0xf0, 0x05, 0x00


	//----- nvinfo : EIATTR_KPARAM_INFO
	.align		4
.L_120:
        /*0048*/ 	.byte	0x04, 0x17
        /*004a*/ 	.short	(.L_122 - .L_121)
.L_121:
        /*004c*/ 	.word	0x00000000
        /*0050*/ 	.short	0x000b
        /*0052*/ 	.short	0x0038
        /*0054*/ 	.byte	0x00, 0xf0, 0x11, 0x00


	//----- nvinfo : EIATTR_KPARAM_INFO
	.align		4
.L_122:
        /*0058*/ 	.byte	0x04, 0x17
        /*005a*/ 	.short	(.L_124 - .L_123)
.L_123:
        /*005c*/ 	.word	0x00000000
        /*0060*/ 	.short	0x000a
        /*0062*/ 	.short	0x0030
        /*0064*/ 	.byte	0x00, 0xf5, 0x21, 0x00


	//----- nvinfo : EIATTR_KPARAM_INFO
	.align		4
.L_124:
        /*0068*/ 	.byte	0x04, 0x17
        /*006a*/ 	.short	(.L_126 - .L_125)
.L_125:
        /*006c*/ 	.word	0x00000000
        /*0070*/ 	.short	0x0009
        /*0072*/ 	.short	0x002d
        /*0074*/ 	.byte	0x00, 0xf0, 0x05, 0x00


	//----- nvinfo : EIATTR_KPARAM_INFO
	.align		4
.L_126:
        /*0078*/ 	.byte	0x04, 0x17
        /*007a*/ 	.short	(.L_128 - .L_127)
.L_127:
        /*007c*/ 	.word	0x00000000
        /*0080*/ 	.short	0x0008
        /*0082*/ 	.short	0x002c
        /*0084*/ 	.byte	0x00, 0xf0, 0x05, 0x00


	//----- nvinfo : EIATTR_KPARAM_INFO
	.align		4
.L_128:
        /*0088*/ 	.byte	0x04, 0x17
        /*008a*/ 	.short	(.L_130 - .L_129)
.L_129:
        /*008c*/ 	.word	0x00000000
        /*0090*/ 	.short	0x0007
        /*0092*/ 	.short	0x0028
        /*0094*/ 	.byte	0x00, 0xf0, 0x11, 0x00


	//----- nvinfo : EIATTR_KPARAM_INFO
	.align		4
.L_130:
        /*0098*/ 	.byte	0x04, 0x17
        /*009a*/ 	.short	(.L_132 - .L_131)
.L_131:
        /*009c*/ 	.word	0x00000000
        /*00a0*/ 	.short	0x0006
        /*00a2*/ 	.short	0x0020
        /*00a4*/ 	.byte	0x00, 0xf5, 0x21, 0x00


	//----- nvinfo : EIATTR_KPARAM_INFO
	.align		4
.L_132:
        /*00a8*/ 	.byte	0x04, 0x17
        /*00aa*/ 	.short	(.L_134 - .L_133)
.L_133:
        /*00ac*/ 	.word	0x00000000
        /*00b0*/ 	.short	0x0005
        /*00b2*/ 	.short	0x001d
        /*00b4*/ 	.byte	0x00, 0xf0, 0x05, 0x00


	//----- nvinfo : EIATTR_KPARAM_INFO
	.align		4
.L_134:
        /*00b8*/ 	.byte	0x04, 0x17
        /*00ba*/ 	.short	(.L_136 - .L_135)
.L_135:
        /*00bc*/ 	.word	0x00000000
        /*00c0*/ 	.short	0x0004
        /*00c2*/ 	.short	0x001c
        /*00c4*/ 	.byte	0x00, 0xf0, 0x05, 0x00


	//----- nvinfo : EIATTR_KPARAM_INFO
	.align		4
.L_136:
        /*00c8*/ 	.byte	0x04, 0x17
        /*00ca*/ 	.short	(.L_138 - .L_137)
.L_137:
        /*00cc*/ 	.word	0x00000000
        /*00d0*/ 	.short	0x0003
        /*00d2*/ 	.short	0x0018
        /*00d4*/ 	.byte	0x00, 0xf0, 0x11, 0x00


	//----- nvinfo : EIATTR_KPARAM_INFO
	.align		4
.L_138:
        /*00d8*/ 	.byte	0x04, 0x17
        /*00da*/ 	.short	(.L_140 - .L_139)
.L_139:
        /*00dc*/ 	.word	0x00000000
        /*00e0*/ 	.short	0x0002
        /*00e2*/ 	.short	0x0010
        /*00e4*/ 	.byte	0x00, 0xf5, 0x21, 0x00


	//----- nvinfo : EIATTR_KPARAM_INFO
	.align		4
.L_140:
        /*00e8*/ 	.byte	0x04, 0x17
        /*00ea*/ 	.short	(.L_142 - .L_141)
.L_141:
        /*00ec*/ 	.word	0x00000000
        /*00f0*/ 	.short	0x0001
        /*00f2*/ 	.short	0x000c
        /*00f4*/ 	.byte	0x00, 0xf0, 0x05, 0x00


	//----- nvinfo : EIATTR_KPARAM_INFO
	.align		4
.L_142:
        /*00f8*/ 	.byte	0x04, 0x17
        /*00fa*/ 	.short	(.L_144 - .L_143)
.L_143:
        /*00fc*/ 	.word	0x00000000
        /*0100*/ 	.short	0x0000
        /*0102*/ 	.short	0x0000
        /*0104*/ 	.byte	0x00, 0xf0, 0x31, 0x00


	//----- nvinfo : EIATTR_SPARSE_MMA_MASK
	.align		4
.L_144:
        /*0108*/ 	.byte	0x03, 0x50
        /*010a*/ 	.short	0x0000


	//----- nvinfo : EIATTR_MAXREG_COUNT
	.align		4
        /*010c*/ 	.byte	0x03, 0x1b
        /*010e*/ 	.short	0x00ff


	//----- nvinfo : EIATTR_NUM_BARRIERS
	.align		4
        /*0110*/ 	.byte	0x02, 0x4c
        /*0112*/ 	.byte	0x01
	.zero		1


	//----- nvinfo : EIATTR_MERCURY_ISA_VERSION
	.align		4
        /*0114*/ 	.byte	0x03, 0x5f
        /*0116*/ 	.short	0x0101


	//----- nvinfo : EIATTR_VRC_CTA_INIT_COUNT
	.align		4
        /*0118*/ 	.byte	0x02, 0x4a
	.zero		1
	.zero		1


	//----- nvinfo : EIATTR_EXIT_INSTR_OFFSETS
	.align		4
        /*011c*/ 	.byte	0x04, 0x1c
        /*011e*/ 	.short	(.L_146 - .L_145)


	//   ....[0]....
.L_145:
        /*0120*/ 	.word	0x000040e0


	//   ....[1]....
        /*0124*/ 	.word	0x00004970


	//----- nvinfo : EIATTR_MAX_THREADS
	.align		4
.L_146:
        /*0128*/ 	.byte	0x04, 0x05
        /*012a*/ 	.short	(.L_148 - .L_147)
.L_147:
        /*012c*/ 	.word	0x00000100
        /*0130*/ 	.word	0x00000001
        /*0134*/ 	.word	0x00000001


	//----- nvinfo : EIATTR_CBANK_PARAM_SIZE
	.align		4
.L_148:
        /*0138*/ 	.byte	0x03, 0x19
        /*013a*/ 	.short	0x0048


	//----- nvinfo : EIATTR_PARAM_CBANK
	.align		4
        /*013c*/ 	.byte	0x04, 0x0a
        /*013e*/ 	.short	(.L_150 - .L_149)
	.align		4
.L_149:
        /*0140*/ 	.word	index@(.nv.constant0._Z11gemm_deviceIN4cute5tupleIJiiiEEENS1_IJNS0_1CILi128EEES4_NS3_ILi8EEEEEEfNS1_IJNS3_ILi1EEEiEEENS0_6LayoutINS1_IJS4_S5_EEENS1_IJS7_S4_EEEEENS0_9TiledCopyINS0_9Copy_AtomIJNS0_13UniversalCopyIN7cutlass9uint128_tESH_EEfEEENS9_INS1_IJNS3_ILi256EEENS3_ILi4EEEEEENS1_IJSL_S7_EEEEESA_EEfS8_SC_SP_fS8_NS9_INS1_IJS4_S4_EEESB_EENS0_8TiledMMAINS0_8MMA_AtomIJNS0_12UniversalFMAIffffEEEEENS9_INS1_IJNS3_ILi16EEESX_S7_EEENS1_IJS7_SX_NS3_ILi0EEEEEEEENS1_IJNS0_10UnderscoreES12_S12_EEEEEffEvT_T0_PKT1_T2_T3_T4_PKT5_T6_T7_T8_PT9_T10_T11_T12_T13_T14_)
        /*0144*/ 	.short	0x0380
        /*0146*/ 	.short	0x0048


	//----- nvinfo : EIATTR_SW_WAR
	.align		4
.L_150:
        /*0148*/ 	.byte	0x04, 0x36
        /*014a*/ 	.short	(.L_152 - .L_151)
.L_151:
        /*014c*/ 	.word	0x00000008
.L_152:


//--------------------- .nv.callgraph             --------------------------
	.section	.nv.callgraph,"",@"SHT_CUDA_CALLGRAPH"
	.align	4
	.sectionentsize	8
	.align		4
        /*0000*/ 	.word	0x00000000
	.align		4
        /*0004*/ 	.word	0xffffffff
	.align		4
        /*0008*/ 	.word	0x00000000
	.align		4
        /*000c*/ 	.word	0xfffffffe
	.align		4
        /*0010*/ 	.word	0x00000000
	.align		4
        /*0014*/ 	.word	0xfffffffd
	.align		4
        /*0018*/ 	.word	0x00000000
	.align		4
        /*001c*/ 	.word	0xfffffffc


//--------------------- .nv.constant4             --------------------------
	.section	.nv.constant4,"a",@progbits
	.align	8
	.align		8
.nv.constant4:
        /*0000*/ 	.dword	_ZN34_INTERNAL_b387d2d7_4_k_cu_6d8f45b84cuda3std3__45__cpo5beginE
	.align		8
        /*0008*/ 	.dword	_ZN34_INTERNAL_b387d2d7_4_k_cu_6d8f45b84cuda3std3__45__cpo3endE
	.align		8
        /*0010*/ 	.dword	_ZN34_INTERNAL_b387d2d7_4_k_cu_6d8f45b84cuda3std3__45__cpo6cbeginE
	.align		8
        /*0018*/ 	.dword	_ZN34_INTERNAL_b387d2d7_4_k_cu_6d8f45b84cuda3std3__45__cpo4cendE
	.align		8
        /*0020*/ 	.dword	_ZN34_INTERNAL_b387d2d7_4_k_cu_6d8f45b84cuda3std3__45__cpo6rbeginE
	.align		8
        /*0028*/ 	.dword	_ZN34_INTERNAL_b387d2d7_4_k_cu_6d8f45b84cuda3std3__45__cpo4rendE
	.align		8
        /*0030*/ 	.dword	_ZN34_INTERNAL_b387d2d7_4_k_cu_6d8f45b84cuda3std3__45__cpo7crbeginE
	.align		8
        /*0038*/ 	.dword	_ZN34_INTERNAL_b387d2d7_4_k_cu_6d8f45b84cuda3std3__45__cpo5crendE
	.align		8
        /*0040*/ 	.dword	_ZN34_INTERNAL_b387d2d7_4_k_cu_6d8f45b84cuda3std3__436_GLOBAL__N__b387d2d7_4_k_cu_6d8f45b86ignoreE
	.align		8
        /*0048*/ 	.dword	_ZN34_INTERNAL_b387d2d7_4_k_cu_6d8f45b84cuda3std3__419piecewise_constructE
	.align		8
        /*0050*/ 	.dword	_ZN34_INTERNAL_b387d2d7_4_k_cu_6d8f45b84cuda3std3__48in_placeE
	.align		8
        /*0058*/ 	.dword	_ZN34_INTERNAL_b387d2d7_4_k_cu_6d8f45b84cuda3std3__420unreachable_sentinelE
	.align		8
        /*0060*/ 	.dword	_ZN34_INTERNAL_b387d2d7_4_k_cu_6d8f45b84cuda3std3__47nulloptE
	.align		8
        /*0068*/ 	.dword	_ZN34_INTERNAL_b387d2d7_4_k_cu_6d8f45b84cuda3std3__48unexpectE
	.align		8
        /*0070*/ 	.dword	_ZN34_INTERNAL_b387d2d7_4_k_cu_6d8f45b84cuda3std6ranges3__45__cpo4swapE
	.align		8
        /*0078*/ 	.dword	_ZN34_INTERNAL_b387d2d7_4_k_cu_6d8f45b84cuda3std6ranges3__45__cpo9iter_moveE
	.align		8
        /*0080*/ 	.dword	_ZN34_INTERNAL_b387d2d7_4_k_cu_6d8f45b84cuda3std6ranges3__45__cpo5beginE
	.align		8
        /*0088*/ 	.dword	_ZN34_INTERNAL_b387d2d7_4_k_cu_6d8f45b84cuda3std6ranges3__45__cpo3endE
	.align		8
        /*0090*/ 	.dword	_ZN34_INTERNAL_b387d2d7_4_k_cu_6d8f45b84cuda3std6ranges3__45__cpo6cbeginE
	.align		8
        /*0098*/ 	.dword	_ZN34_INTERNAL_b387d2d7_4_k_cu_6d8f45b84cuda3std6ranges3__45__cpo4cendE
	.align		8
        /*00a0*/ 	.dword	_ZN34_INTERNAL_b387d2d7_4_k_cu_6d8f45b84cuda3std6ranges3__45__cpo7advanceE
	.align		8
        /*00a8*/ 	.dword	_ZN34_INTERNAL_b387d2d7_4_k_cu_6d8f45b84cuda3std6ranges3__45__cpo9iter_swapE
	.align		8
        /*00b0*/ 	.dword	_ZN34_INTERNAL_b387d2d7_4_k_cu_6d8f45b84cuda3std6ranges3__45__cpo4nextE
	.align		8
        /*00b8*/ 	.dword	_ZN34_INTERNAL_b387d2d7_4_k_cu_6d8f45b84cuda3std6ranges3__45__cpo4prevE
	.align		8
        /*00c0*/ 	.dword	_ZN34_INTERNAL_b387d2d7_4_k_cu_6d8f45b84cuda3std6ranges3__45__cpo4dataE
	.align		8
        /*00c8*/ 	.dword	_ZN34_INTERNAL_b387d2d7_4_k_cu_6d8f45b84cuda3std6ranges3__45__cpo5cdataE
	.align		8
        /*00d0*/ 	.dword	_ZN34_INTERNAL_b387d2d7_4_k_cu_6d8f45b84cuda3std6ranges3__45__cpo4sizeE
	.align		8
        /*00d8*/ 	.dword	_ZN34_INTERNAL_b387d2d7_4_k_cu_6d8f45b84cuda3std6ranges3__45__cpo5ssizeE
	.align		8
        /*00e0*/ 	.dword	_ZN34_INTERNAL_b387d2d7_4_k_cu_6d8f45b84cuda3std6ranges3__45__cpo8distanceE
	.align		8
        /*00e8*/ 	.dword	_ZN34_INTERNAL_b387d2d7_4_k_cu_6d8f45b86thrust24THRUST_300001_SM_1000_NS8cuda_cub3parE
	.align		8
        /*00f0*/ 	.dword	_ZN34_INTERNAL_b387d2d7_4_k_cu_6d8f45b86thrust24THRUST_300001_SM_1000_NS8cuda_cub10par_nosyncE
	.align		8
        /*00f8*/ 	.dword	_ZN34_INTERNAL_b387d2d7_4_k_cu_6d8f45b86thrust24THRUST_300001_SM_1000_NS6system6detail10sequential3seqE
	.align		8
        /*0100*/ 	.dword	_ZN34_INTERNAL_b387d2d7_4_k_cu_6d8f45b86thrust24THRUST_300001_SM_1000_NS12placeholders2_1E
	.align		8
        /*0108*/ 	.dword	_ZN34_INTERNAL_b387d2d7_4_k_cu_6d8f45b86thrust24THRUST_300001_SM_1000_NS12placeholders2_2E
	.align		8
        /*0110*/ 	.dword	_ZN34_INTERNAL_b387d2d7_4_k_cu_6d8f45b86thrust24THRUST_300001_SM_1000_NS12placeholders2_3E
	.align		8
        /*0118*/ 	.dword	_ZN34_INTERNAL_b387d2d7_4_k_cu_6d8f45b86thrust24THRUST_300001_SM_1000_NS12placeholders2_4E
	.align		8
        /*0120*/ 	.dword	_ZN34_INTERNAL_b387d2d7_4_k_cu_6d8f45b86thrust24THRUST_300001_SM_1000_NS12placeholders2_5E
	.align		8
        /*0128*/ 	.dword	_ZN34_INTERNAL_b387d2d7_4_k_cu_6d8f45b86thrust24THRUST_300001_SM_1000_NS12placeholders2_6E
	.align		8
        /*0130*/ 	.dword	_ZN34_INTERNAL_b387d2d7_4_k_cu_6d8f45b86thrust24THRUST_300001_SM_1000_NS12placeholders2_7E
	.align		8
        /*0138*/ 	.dword	_ZN34_INTERNAL_b387d2d7_4_k_cu_6d8f45b86thrust24THRUST_300001_SM_1000_NS12placeholders2_8E
	.align		8
        /*0140*/ 	.dword	_ZN34_INTERNAL_b387d2d7_4_k_cu_6d8f45b86thrust24THRUST_300001_SM_1000_NS12placeholders2_9E
	.align		8
        /*0148*/ 	.dword	_ZN34_INTERNAL_b387d2d7_4_k_cu_6d8f45b86thrust24THRUST_300001_SM_1000_NS12placeholders3_10E
	.align		8
        /*0150*/ 	.dword	_ZN34_INTERNAL_b387d2d7_4_k_cu_6d8f45b86thrust24THRUST_300001_SM_1000_NS3seqE
	.align		8
        /*0158*/ 	.dword	_ZN34_INTERNAL_b387d2d7_4_k_cu_6d8f45b84cute7productE
	.align		8
        /*0160*/ 	.dword	_ZN34_INTERNAL_b387d2d7_4_k_cu_6d8f45b84cute1_E


//--------------------- .text._ZN3cub18CUB_300001_SM_10006detail11EmptyKernelIvEEvv --------------------------
	.section	.text._ZN3cub18CUB_300001_SM_10006detail11EmptyKernelIvEEvv,"ax",@progbits
	.align	128
        .global         _ZN3cub18CUB_300001_SM_10006detail11EmptyKernelIvEEvv
        .type           _ZN3cub18CUB_300001_SM_10006detail11EmptyKernelIvEEvv,@function
        .size           _ZN3cub18CUB_300001_SM_10006detail11EmptyKernelIvEEvv,(.L_x_11 - _ZN3cub18CUB_300001_SM_10006detail11EmptyKernelIvEEvv)
        .other          _ZN3cub18CUB_300001_SM_10006detail11EmptyKernelIvEEvv,@"STO_CUDA_ENTRY STV_DEFAULT"
_ZN3cub18CUB_300001_SM_10006detail11EmptyKernelIvEEvv:
.text._ZN3cub18CUB_300001_SM_10006detail11EmptyKernelIvEEvv:
[----:B------:R-:W-:Y:S01]  /*0000*/  LDC R1, c[0x0][0x37c] ;  /* 0x0000df00ff017b82 */ /* 0x000fe20000000800 */
[----:B------:R-:W-:Y:S05]  /*0010*/  EXIT ;  /* 0x000000000000794d */ /* 0x000fea0003800000 */
.L_x_0:
[----:B------:R-:W-:-:S00]  /*0020*/  BRA `(.L_x_0) ;  /* 0xfffffffc00fc7947 */ /* 0x000fc0000383ffff */
[----:B------:R-:W-:-:S00]  /*0030*/  NOP ;  /* 0x0000000000007918 */ /* 0x000fc00000000000 */
        /* <DEDUP_REMOVED lines=12> */
.L_x_11:


//--------------------- .text._Z11gemm_deviceIN4cute5tupleIJiiiEEENS1_IJNS0_1CILi128EEES4_NS3_ILi8EEEEEEfNS1_IJiNS3_ILi1EEEEEENS0_6LayoutINS1_IJS4_S5_EEENS1_IJS7_NS3_ILi129EEEEEEEENS0_9TiledCopyINS0_9Copy_AtomIJNS0_13UniversalCopyIffEEfEEENS9_INS1_IJNS1_IJS5_NS3_ILi32EEEEEES7_EEENS1_IJNS1_IJSJ_S7_EEENS3_ILi0EEEEEEEENS1_IJSJ_S5_EEEEEfS8_SD_SR_fNS1_IJS7_iEEENS9_INS1_IJS4_S4_EEENS1_IJS7_S4_EEEEENS0_8TiledMMAINS0_8MMA_AtomIJNS0_12UniversalFMAIffffEEEEENS9_INS1_IJNS3_ILi16EEES11_S7_EEENS1_IJS7_S11_SN_EEEEENS1_IJNS0_10UnderscoreES15_S15_EEEEEffEvT_T0_PKT1_T2_T3_T4_PKT5_T6_T7_T8_PT9_T10_T11_T12_T13_T14_ --------------------------
	.section	.text._Z11gemm_deviceIN4cute5tupleIJiiiEEENS1_IJNS0_1CILi128EEES4_NS3_ILi8EEEEEEfNS1_IJiNS3_ILi1EEEEEENS0_6LayoutINS1_IJS4_S5_EEENS1_IJS7_NS3_ILi129EEEEEEEENS0_9TiledCopyINS0_9Copy_AtomIJNS0_13UniversalCopyIffEEfEEENS9_INS1_IJNS1_IJS5_NS3_ILi32EEEEEES7_EEENS1_IJNS1_IJSJ_S7_EEENS3_ILi0EEEEEEEENS1_IJSJ_S5_EEEEEfS8_SD_SR_fNS1_IJS7_iEEENS9_INS1_IJS4_S4_EEENS1_IJS7_S4_EEEEENS0_8TiledMMAINS0_8MMA_AtomIJNS0_12UniversalFMAIffffEEEEENS9_INS1_IJNS3_ILi16EEES11_S7_EEENS1_IJS7_S11_SN_EEEEENS1_IJNS0_10UnderscoreES15_S15_EEEEEffEvT_T0_PKT1_T2_T3_T4_PKT5_T6_T7_T8_PT9_T10_T11_T12_T13_T14_,"ax",@progbits
	.align	128
.text._Z11gemm_deviceIN4cute5tupleIJiiiEEENS1_IJNS0_1CILi128EEES4_NS3_ILi8EEEEEEfNS1_IJiNS3_ILi1EEEEEENS0_6LayoutINS1_IJS4_S5_EEENS1_IJS7_NS3_ILi129EEEEEEEENS0_9TiledCopyINS0_9Copy_AtomIJNS0_13UniversalCopyIffEEfEEENS9_INS1_IJNS1_IJS5_NS3_ILi32EEEEEES7_EEENS1_IJNS1_IJSJ_S7_EEENS3_ILi0EEEEEEEENS1_IJSJ_S5_EEEEEfS8_SD_SR_fNS1_IJS7_iEEENS9_INS1_IJS4_S4_EEENS1_IJS7_S4_EEEEENS0_8TiledMMAINS0_8MMA_AtomIJNS0_12UniversalFMAIffffEEEEENS9_INS1_IJNS3_ILi16EEES11_S7_EEENS1_IJS7_S11_SN_EEEEENS1_IJNS0_10UnderscoreES15_S15_EEEEEffEvT_T0_PKT1_T2_T3_T4_PKT5_T6_T7_T8_PT9_T10_T11_T12_T13_T14_:
        .type           _Z11gemm_deviceIN4cute5tupleIJiiiEEENS1_IJNS0_1CILi128EEES4_NS3_ILi8EEEEEEfNS1_IJiNS3_ILi1EEEEEENS0_6LayoutINS1_IJS4_S5_EEENS1_IJS7_NS3_ILi129EEEEEEEENS0_9TiledCopyINS0_9Copy_AtomIJNS0_13UniversalCopyIffEEfEEENS9_INS1_IJNS1_IJS5_NS3_ILi32EEEEEES7_EEENS1_IJNS1_IJSJ_S7_EEENS3_ILi0EEEEEEEENS1_IJSJ_S5_EEEEEfS8_SD_SR_fNS1_IJS7_iEEENS9_INS1_IJS4_S4_EEENS1_IJS7_S4_EEEEENS0_8TiledMMAINS0_8MMA_AtomIJNS0_12UniversalFMAIffffEEEEENS9_INS1_IJNS3_ILi16EEES11_S7_EEENS1_IJS7_S11_SN_EEEEENS1_IJNS0_10UnderscoreES15_S15_EEEEEffEvT_T0_PKT1_T2_T3_T4_PKT5_T6_T7_T8_PT9_T10_T11_T12_T13_T14_,@function
        .size           _Z11gemm_deviceIN4cute5tupleIJiiiEEENS1_IJNS0_1CILi128EEES4_NS3_ILi8EEEEEEfNS1_IJiNS3_ILi1EEEEEENS0_6LayoutINS1_IJS4_S5_EEENS1_IJS7_NS3_ILi129EEEEEEEENS0_9TiledCopyINS0_9Copy_AtomIJNS0_13UniversalCopyIffEEfEEENS9_INS1_IJNS1_IJS5_NS3_ILi32EEEEEES7_EEENS1_IJNS1_IJSJ_S7_EEENS3_ILi0EEEEEEEENS1_IJSJ_S5_EEEEEfS8_SD_SR_fNS1_IJS7_iEEENS9_INS1_IJS4_S4_EEENS1_IJS7_S4_EEEEENS0_8TiledMMAINS0_8MMA_AtomIJNS0_12UniversalFMAIffffEEEEENS9_INS1_IJNS3_ILi16EEES11_S7_EEENS1_IJS7_S11_SN_EEEEENS1_IJNS0_10UnderscoreES15_S15_EEEEEffEvT_T0_PKT1_T2_T3_T4_PKT5_T6_T7_T8_PT9_T10_T11_T12_T13_T14_,(.L_x_9 - _Z11gemm_deviceIN4cute5tupleIJiiiEEENS1_IJNS0_1CILi128EEES4_NS3_ILi8EEEEEEfNS1_IJiNS3_ILi1EEEEEENS0_6LayoutINS1_IJS4_S5_EEENS1_IJS7_NS3_ILi129EEEEEEEENS0_9TiledCopyINS0_9Copy_AtomIJNS0_13UniversalCopyIffEEfEEENS9_INS1_IJNS1_IJS5_NS3_ILi32EEEEEES7_EEENS1_IJNS1_IJSJ_S7_EEENS3_ILi0EEEEEEEENS1_IJSJ_S5_EEEEEfS8_SD_SR_fNS1_IJS7_iEEENS9_INS1_IJS4_S4_EEENS1_IJS7_S4_EEEEENS0_8TiledMMAINS0_8MMA_AtomIJNS0_12UniversalFMAIffffEEEEENS9_INS1_IJNS3_ILi16EEES11_S7_EEENS1_IJS7_S11_SN_EEEEENS1_IJNS0_10UnderscoreES15_S15_EEEEEffEvT_T0_PKT1_T2_T3_T4_PKT5_T6_T7_T8_PT9_T10_T11_T12_T13_T14_)
        .other          _Z11gemm_deviceIN4cute5tupleIJiiiEEENS1_IJNS0_1CILi128EEES4_NS3_ILi8EEEEEEfNS1_IJiNS3_ILi1EEEEEENS0_6LayoutINS1_IJS4_S5_EEENS1_IJS7_NS3_ILi129EEEEEEEENS0_9TiledCopyINS0_9Copy_AtomIJNS0_13UniversalCopyIffEEfEEENS9_INS1_IJNS1_IJS5_NS3_ILi32EEEEEES7_EEENS1_IJNS1_IJSJ_S7_EEENS3_ILi0EEEEEEEENS1_IJSJ_S5_EEEEEfS8_SD_SR_fNS1_IJS7_iEEENS9_INS1_IJS4_S4_EEENS1_IJS7_S4_EEEEENS0_8TiledMMAINS0_8MMA_AtomIJNS0_12UniversalFMAIffffEEEEENS9_INS1_IJNS3_ILi16EEES11_S7_EEENS1_IJS7_S11_SN_EEEEENS1_IJNS0_10UnderscoreES15_S15_EEEEEffEvT_T0_PKT1_T2_T3_T4_PKT5_T6_T7_T8_PT9_T10_T11_T12_T13_T14_,@"STO_CUDA_ENTRY STV_DEFAULT"
_Z11gemm_deviceIN4cute5tupleIJiiiEEENS1_IJNS0_1CILi128EEES4_NS3_ILi8EEEEEEfNS1_IJiNS3_ILi1EEEEEENS0_6LayoutINS1_IJS4_S5_EEENS1_IJS7_NS3_ILi129EEEEEEEENS0_9TiledCopyINS0_9Copy_AtomIJNS0_13UniversalCopyIffEEfEEENS9_INS1_IJNS1_IJS5_NS3_ILi32EEEEEES7_EEENS1_IJNS1_IJSJ_S7_EEENS3_ILi0EEEEEEEENS1_IJSJ_S5_EEEEEfS8_SD_SR_fNS1_IJS7_iEEENS9_INS1_IJS4_S4_EEENS1_IJS7_S4_EEEEENS0_8TiledMMAINS0_8MMA_AtomIJNS0_12UniversalFMAIffffEEEEENS9_INS1_IJNS3_ILi16EEES11_S7_EEENS1_IJS7_S11_SN_EEEEENS1_IJNS0_10UnderscoreES15_S15_EEEEEffEvT_T0_PKT1_T2_T3_T4_PKT5_T6_T7_T8_PT9_T10_T11_T12_T13_T14_:
[----:B------:R-:W-:Y:S01]  /*0000*/  LDC R1, c[0x0][0x37c] ;  /* 0x0000df00ff017b82 */ /* 0x000fe20000000800 */
[----:B------:R-:W0:Y:S07]  /*0010*/  S2R R0, SR_TID.X ;  /* 0x0000000000007919 */ /* 0x000e2e0000002100 */
[----:B------:R-:W1:Y:S01]  /*0020*/  S2UR UR14, SR_CTAID.X ;  /* 0x00000000000e79c3 */ /* 0x000e620000002500 */
[----:B------:R-:W2:Y:S01]  /*0030*/  LDCU.64 UR8, c[0x0][0x390] ;  /* 0x00007200ff0877ac */ /* 0x000ea20008000a00 */
[----:B------:R-:W3:Y:S01]  /*0040*/  S2R R2, SR_CTAID.Y ;  /* 0x0000000000027919 */ /* 0x000ee20000002600 */
[----:B------:R-:W4:Y:S05]  /*0050*/  LDCU.64 UR16, c[0x0][0x3a0] ;  /* 0x00007400ff1077ac */ /* 0x000f2a0008000a00 */
[----:B------:R-:W1:Y:S01]  /*0060*/  LDC R5, c[0x0][0x398] ;  /* 0x0000e600ff057b82 */ /* 0x000e620000000800 */
[----:B------:R-:W5:Y:S07]  /*0070*/  LDCU.64 UR12, c[0x0][0x358] ;  /* 0x00006b00ff0c77ac */ /* 0x000f6e0008000a00 */
[----:B------:R-:W3:Y:S08]  /*0080*/  LDC R11, c[0x0][0x3a8] ;  /* 0x0000ea00ff0b7b82 */ /* 0x000ef00000000800 */
[----:B------:R-:W5:Y:S01]  /*0090*/  S2UR UR6, SR_CgaCtaId ;  /* 0x00000000000679c3 */ /* 0x000f620000008800 */
[----:B------:R-:W-:Y:S01]  /*00a0*/  UMOV UR4, 0x400 ;  /* 0x0000040000047882 */ /* 0x000fe20000000000 */
[----:B------:R-:W5:Y:S01]  /*00b0*/  LDCU UR7, c[0x0][0x388] ;  /* 0x00007100ff0777ac */ /* 0x000f620008000800 */
[----:B0-----:R-:W-:Y:S01]  /*00c0*/  SHF.R.U32.HI R10, RZ, 0x3, R0 ;  /* 0x00000003ff0a7819 */ /* 0x001fe20000011600 */
[----:B-1----:R-:W-:Y:S01]  /*00d0*/  IMAD R3, R5, UR14, RZ ;  /* 0x0000000e05037c24 */ /* 0x002fe2000f8e02ff */
[----:B------:R-:W-:-:S03]  /*00e0*/  LOP3.LUT R21, R0, 0x7, RZ, 0xc0, !PT ;  /* 0x0000000700157812 */ /* 0x000fc600078ec0ff */
[----:B------:R-:W0:Y:S01]  /*00f0*/  LDC R24, c[0x0][0x3b8] ;  /* 0x0000ee00ff187b82 */ /* 0x000e220000000800 */
[----:B------:R-:W-:Y:S01]  /*0100*/  SHF.L.U32 R43, R5, 0x5, RZ ;  /* 0x00000005052b7819 */ /* 0x000fe200000006ff */
[--C-:B------:R-:W-:Y:S02]  /*0110*/  IMAD R6, R10, R5, R21.reuse ;  /* 0x000000050a067224 */ /* 0x100fe400078e0215 */
[-C--:B---3--:R-:W-:Y:S01]  /*0120*/  IMAD R4, R2, R11.reuse, RZ ;  /* 0x0000000b02047224 */ /* 0x088fe200078e02ff */
[----:B------:R-:W-:Y:S01]  /*0130*/  SHF.L.U32 R45, R11, 0x5, RZ ;  /* 0x000000050b2d7819 */ /* 0x000fe200000006ff */
[----:B------:R-:W-:Y:S01]  /*0140*/  IMAD R7, R10, R11, R21 ;  /* 0x0000000b0a077224 */ /* 0x000fe200078e0215 */
[----:B------:R-:W-:-:S04]  /*0150*/  LEA R6, P0, R3, R6, 0x7 ;  /* 0x0000000603067211 */ /* 0x000fc800078038ff */
[----:B------:R-:W-:Y:S02]  /*0160*/  LEA R4, P1, R4, R7, 0x7 ;  /* 0x0000000704047211 */ /* 0x000fe400078238ff */
[----:B------:R-:W-:Y:S02]  /*0170*/  IADD3.X R7, PT, PT, RZ, RZ, RZ, P0, !PT ;  /* 0x000000ffff077210 */ /* 0x000fe400007fe4ff */
[----:B------:R-:W-:Y:S02]  /*0180*/  SHF.L.U32 R94, R6, 0x2, RZ ;  /* 0x00000002065e7819 */ /* 0x000fe400000006ff */
[----:B------:R-:W-:Y:S02]  /*0190*/  IADD3.X R3, PT, PT, RZ, RZ, RZ, P1, !PT ;  /* 0x000000ffff037210 */ /* 0x000fe40000ffe4ff */
[----:B------:R-:W-:Y:S02]  /*01a0*/  SHF.L.U32 R118, R4, 0x2, RZ ;  /* 0x0000000204767819 */ /* 0x000fe400000006ff */
[----:B------:R-:W-:-:S02]  /*01b0*/  SHF.L.U64.HI R95, R6, 0x2, R7 ;  /* 0x00000002065f7819 */ /* 0x000fc40000010207 */
[----:B--2---:R-:W-:Y:S02]  /*01c0*/  IADD3 R62, P0, PT, R94, UR8, RZ ;  /* 0x000000085e3e7c10 */ /* 0x004fe4000ff1e0ff */
[----:B------:R-:W-:Y:S02]  /*01d0*/  SHF.L.U64.HI R119, R4, 0x2, R3 ;  /* 0x0000000204777819 */ /* 0x000fe40000010203 */
[----:B----4-:R-:W-:Y:S02]  /*01e0*/  IADD3 R64, P1, PT, R118, UR16, RZ ;  /* 0x0000001076407c10 */ /* 0x010fe4000ff3e0ff */
[----:B------:R-:W-:Y:S02]  /*01f0*/  IADD3.X R63, PT, PT, R95, UR9, RZ, P0, !PT ;  /* 0x000000095f3f7c10 */ /* 0x000fe400087fe4ff */
[----:B------:R-:W-:Y:S01]  /*0200*/  IADD3.X R65, PT, PT, R119, UR17, RZ, P1, !PT ;  /* 0x0000001177417c10 */ /* 0x000fe20008ffe4ff */
[----:B------:R-:W-:Y:S02]  /*0210*/  IMAD.WIDE R6, R43, 0x4, R62 ;  /* 0x000000042b067825 */ /* 0x000fe400078e023e */
[----:B-----5:R-:W2:Y:S02]  /*0220*/  LDG.E R20, desc[UR12][R62.64] ;  /* 0x0000000c3e147981 */ /* 0x020ea4000c1e1900 */
[----:B------:R-:W-:-:S02]  /*0230*/  IMAD.WIDE R14, R45, 0x4, R64 ;  /* 0x000000042d0e7825 */ /* 0x000fc400078e0240 */
[----:B------:R-:W3:Y:S02]  /*0240*/  LDG.E R23, desc[UR12][R64.64] ;  /* 0x0000000c40177981 */ /* 0x000ee4000c1e1900 */
[----:B------:R-:W-:Y:S02]  /*0250*/  IMAD.WIDE R8, R5, 0x80, R6 ;  /* 0x0000008005087825 */ /* 0x000fe400078e0206 */
[----:B------:R-:W4:Y:S02]  /*0260*/  LDG.E R6, desc[UR12][R6.64] ;  /* 0x0000000c06067981 */ /* 0x000f24000c1e1900 */
[----:B------:R-:W-:Y:S02]  /*0270*/  IMAD.WIDE R16, R11, 0x80, R14 ;  /* 0x000000800b107825 */ /* 0x000fe400078e020e */
[----:B------:R1:W5:Y:S02]  /*0280*/  LDG.E R15, desc[UR12][R14.64] ;  /* 0x0000000c0e0f7981 */ /* 0x000364000c1e1900 */
[----:B------:R-:W-:-:S02]  /*0290*/  IMAD.WIDE R12, R5, 0x80, R8 ;  /* 0x00000080050c7825 */ /* 0x000fc400078e0208 */
[----:B------:R-:W3:Y:S02]  /*02a0*/  LDG.E R8, desc[UR12][R8.64] ;  /* 0x0000000c08087981 */ /* 0x000ee4000c1e1900 */
[----:B------:R-:W-:Y:S02]  /*02b0*/  IMAD.WIDE R18, R11, 0x80, R16 ;  /* 0x000000800b127825 */ /* 0x000fe400078e0210 */
[----:B------:R-:W5:Y:S04]  /*02c0*/  LDG.E R12, desc[UR12][R12.64] ;  /* 0x0000000c0c0c7981 */ /* 0x000f68000c1e1900 */
[----:B------:R-:W5:Y:S04]  /*02d0*/  LDG.E R17, desc[UR12][R16.64] ;  /* 0x0000000c10117981 */ /* 0x000f68000c1e1900 */
[----:B------:R-:W5:Y:S01]  /*02e0*/  LDG.E R19, desc[UR12][R18.64] ;  /* 0x0000000c12137981 */ /* 0x000f62000c1e1900 */
[----:B------:R-:W-:-:S02]  /*02f0*/  ULEA UR11, UR6, UR4, 0x18 ;  /* 0x00000004060b7291 */ /* 0x000fc4000f8ec0ff */
[----:B------:R-:W-:Y:S01]  /*0300*/  UIADD3 UR4, UPT, UPT, UR4, 0x101c, URZ ;  /* 0x0000101c04047890 */ /* 0x000fe2000fffe0ff */
[----:B------:R-:W-:-:S03]  /*0310*/  IMAD R4, R21, 0x81, R10 ;  /* 0x0000008115047824 */ /* 0x000fc600078e020a */
[----:B------:R-:W-:Y:S02]  /*0320*/  ULEA UR6, UR6, UR4, 0x18 ;  /* 0x0000000406067291 */ /* 0x000fe4000f8ec0ff */
[----:B------:R-:W-:-:S04]  /*0330*/  LEA R3, R4, UR11, 0x2 ;  /* 0x0000000b04037c11 */ /* 0x000fc8000f8e10ff */
[----:B------:R-:W-:Y:S01]  /*0340*/  LEA R4, R4, UR6, 0x2 ;  /* 0x0000000604047c11 */ /* 0x000fe2000f8e10ff */
[----:B------:R-:W-:Y:S01]  /*0350*/  UISETP.GE.AND UP0, UPT, UR7, 0x1, UPT ;  /* 0x000000010700788c */ /* 0x000fe2000bf06270 */
[----:B------:R-:W-:Y:S02]  /*0360*/  HFMA2 R27, -RZ, RZ, 0, 0 ;  /* 0x00000000ff1b7431 */ /* 0x000fe400000001ff */
[----:B------:R-:W-:Y:S02]  /*0370*/  HFMA2 R92, -RZ, RZ, 0, 0 ;  /* 0x00000000ff5c7431 */ /* 0x000fe400000001ff */
[----:B------:R-:W-:Y:S02]  /*0380*/  HFMA2 R10, -RZ, RZ, 0, 0 ;  /* 0x00000000ff0a7431 */ /* 0x000fe400000001ff */
[----:B------:R-:W-:Y:S02]  /*0390*/  HFMA2 R30, -RZ, RZ, 0, 0 ;  /* 0x00000000ff1e7431 */ /* 0x000fe400000001ff */
[----:B------:R-:W-:-:S02]  /*03a0*/  HFMA2 R100, -RZ, RZ, 0, 0 ;  /* 0x00000000ff647431 */ /* 0x000fc400000001ff */
[----:B------:R-:W-:Y:S02]  /*03b0*/  HFMA2 R96, -RZ, RZ, 0, 0 ;  /* 0x00000000ff607431 */ /* 0x000fe400000001ff */
[----:B------:R-:W-:Y:S02]  /*03c0*/  HFMA2 R85, -RZ, RZ, 0, 0 ;  /* 0x00000000ff557431 */ /* 0x000fe400000001ff */
[----:B------:R-:W-:Y:S01]  /*03d0*/  HFMA2 R55, -RZ, RZ, 0, 0 ;  /* 0x00000000ff377431 */ /* 0x000fe200000001ff */
[----:B------:R-:W-:Y:S02]  /*03e0*/  CS2R R114, SRZ ;  /* 0x0000000000727805 */ /* 0x000fe4000001ff00 */
[----:B------:R-:W-:Y:S02]  /*03f0*/  MOV R112, RZ ;  /* 0x000000ff00707202 */ /* 0x000fe40000000f00 */
[----:B------:R-:W-:Y:S02]  /*0400*/  CS2R R76, SRZ ;  /* 0x00000000004c7805 */ /* 0x000fe4000001ff00 */
[----:B------:R-:W-:-:S02]  /*0410*/  CS2R R66, SRZ ;  /* 0x0000000000427805 */ /* 0x000fc4000001ff00 */
[----:B------:R-:W-:Y:S02]  /*0420*/  MOV R37, RZ ;  /* 0x000000ff00257202 */ /* 0x000fe40000000f00 */
[----:B------:R-:W-:Y:S02]  /*0430*/  CS2R R108, SRZ ;  /* 0x00000000006c7805 */ /* 0x000fe4000001ff00 */
[----:B------:R-:W-:Y:S02]  /*0440*/  CS2R R90, SRZ ;  /* 0x00000000005a7805 */ /* 0x000fe4000001ff00 */
[----:B------:R-:W-:Y:S02]  /*0450*/  CS2R R68, SRZ ;  /* 0x0000000000447805 */ /* 0x000fe4000001ff00 */
[----:B------:R-:W-:Y:S02]  /*0460*/  CS2R R60, SRZ ;  /* 0x00000000003c7805 */ /* 0x000fe4000001ff00 */
[----:B------:R-:W-:-:S02]  /*0470*/  CS2R R116, SRZ ;  /* 0x0000000000747805 */ /* 0x000fc4000001ff00 */
[----:B------:R-:W-:Y:S02]  /*0480*/  CS2R R78, SRZ ;  /* 0x00000000004e7805 */ /* 0x000fe4000001ff00 */
[----:B------:R-:W-:Y:S02]  /*0490*/  CS2R R106, SRZ ;  /* 0x00000000006a7805 */ /* 0x000fe4000001ff00 */
[----:B------:R-:W-:Y:S02]  /*04a0*/  CS2R R88, SRZ ;  /* 0x0000000000587805 */ /* 0x000fe4000001ff00 */
[----:B------:R-:W-:Y:S02]  /*04b0*/  CS2R R70, SRZ ;  /* 0x0000000000467805 */ /* 0x000fe4000001ff00 */
[----:B------:R-:W-:Y:S02]  /*04c0*/  CS2R R58, SRZ ;  /* 0x00000000003a7805 */ /* 0x000fe4000001ff00 */
[----:B------:R-:W-:-:S02]  /*04d0*/  MOV R52, RZ ;  /* 0x000000ff00347202 */ /* 0x000fc40000000f00 */
[----:B------:R-:W-:Y:S02]  /*04e0*/  CS2R R110, SRZ ;  /* 0x00000000006e7805 */ /* 0x000fe4000001ff00 */
[----:B------:R-:W-:Y:S02]  /*04f0*/  CS2R R80, SRZ ;  /* 0x0000000000507805 */ /* 0x000fe4000001ff00 */
[----:B------:R-:W-:Y:S02]  /*0500*/  CS2R R104, SRZ ;  /* 0x0000000000687805 */ /* 0x000fe4000001ff00 */
[----:B------:R-:W-:Y:S02]  /*0510*/  CS2R R86, SRZ ;  /* 0x0000000000567805 */ /* 0x000fe4000001ff00 */
[----:B------:R-:W-:Y:S02]  /*0520*/  CS2R R72, SRZ ;  /* 0x0000000000487805 */ /* 0x000fe4000001ff00 */
[----:B------:R-:W-:-:S02]  /*0530*/  CS2R R56, SRZ ;  /* 0x0000000000387805 */ /* 0x000fc4000001ff00 */
[----:B------:R-:W-:Y:S02]  /*0540*/  CS2R R82, SRZ ;  /* 0x0000000000527805 */ /* 0x000fe4000001ff00 */
[----:B------:R-:W-:Y:S02]  /*0550*/  MOV R25, RZ ;  /* 0x000000ff00197202 */ /* 0x000fe40000000f00 */
[----:B------:R-:W-:Y:S02]  /*0560*/  MOV R99, RZ ;  /* 0x000000ff00637202 */ /* 0x000fe40000000f00 */
[----:B------:R-:W-:Y:S02]  /*0570*/  MOV R74, RZ ;  /* 0x000000ff004a7202 */ /* 0x000fe40000000f00 */
[----:B------:R-:W-:Y:S02]  /*0580*/  MOV R29, RZ ;  /* 0x000000ff001d7202 */ /* 0x000fe40000000f00 */
[----:B-1----:R-:W-:Y:S01]  /*0590*/  LOP3.LUT R14, R0, 0xf, RZ, 0xc0, !PT ;  /* 0x0000000f000e7812 */ /* 0x002fe200078ec0ff */
[----:B--2---:R-:W-:Y:S04]  /*05a0*/  STS [R3], R20 ;  /* 0x0000001403007388 */ /* 0x004fe80000000800 */
[----:B----4-:R-:W-:Y:S04]  /*05b0*/  STS [R3+0x80], R6 ;  /* 0x0000800603007388 */ /* 0x010fe80000000800 */
[----:B---3--:R-:W-:Y:S04]  /*05c0*/  STS [R3+0x100], R8 ;  /* 0x0001000803007388 */ /* 0x008fe80000000800 */
[----:B-----5:R-:W-:Y:S04]  /*05d0*/  STS [R3+0x180], R12 ;  /* 0x0001800c03007388 */ /* 0x020fe80000000800 */
[----:B------:R-:W-:Y:S04]  /*05e0*/  STS [R4], R23 ;  /* 0x0000001704007388 */ /* 0x000fe80000000800 */
[----:B------:R-:W-:Y:S04]  /*05f0*/  STS [R4+0x80], R15 ;  /* 0x0000800f04007388 */ /* 0x000fe80000000800 */
[----:B------:R-:W-:Y:S04]  /*0600*/  STS [R4+0x100], R17 ;  /* 0x0001001104007388 */ /* 0x000fe80000000800 */
[----:B------:R1:W-:Y:S02]  /*0610*/  STS [R4+0x180], R19 ;  /* 0x0001801304007388 */ /* 0x0003e40000000800 */
[----:B-1----:R-:W1:Y:S01]  /*0620*/  S2R R19, SR_TID.X ;  /* 0x0000000000137919 */ /* 0x002e620000002100 */
[----:B------:R-:W-:-:S02]  /*0630*/  CS2R R8, SRZ ;  /* 0x0000000000087805 */ /* 0x000fc4000001ff00 */
[----:B------:R-:W-:Y:S02]  /*0640*/  CS2R R12, SRZ ;  /* 0x00000000000c7805 */ /* 0x000fe4000001ff00 */
[----:B------:R-:W-:Y:S02]  /*0650*/  CS2R R16, SRZ ;  /* 0x0000000000107805 */ /* 0x000fe4000001ff00 */
[----:B------:R-:W-:Y:S02]  /*0660*/  MOV R20, RZ ;  /* 0x000000ff00147202 */ /* 0x000fe40000000f00 */
[----:B------:R-:W-:Y:S02]  /*0670*/  CS2R R6, SRZ ;  /* 0x0000000000067805 */ /* 0x000fe4000001ff00 */
[----:B------:R-:W-:Y:S01]  /*0680*/  SHF.R.U32.HI R15, RZ, 0x4, R0 ;  /* 0x00000004ff0f7819 */ /* 0x000fe20000011600 */
[----:B------:R-:W-:Y:S06]  /*0690*/  BAR.SYNC.DEFER_BLOCKING 0x0 ;  /* 0x0000000000007b1d */ /* 0x000fec0000010000 */
[----:B0-----:R-:W-:Y:S05]  /*06a0*/  BRA.U !UP0, `(.L_x_1) ;  /* 0x0000002d08807547 */ /* 0x001fea000b800000 */
[----:B------:R-:W-:Y:S01]  /*06b0*/  SHF.L.U32 R121, R11, 0x6, RZ ;  /* 0x000000060b797819 */ /* 0x000fe200000006ff */
[----:B------:R-:W-:Y:S01]  /*06c0*/  IMAD.WIDE R44, R45, 0x4, R118 ;  /* 0x000000042d2c7825 */ /* 0x000fe200078e0276 */
[----:B------:R-:W-:Y:S01]  /*06d0*/  SHF.L.U32 R103, R5, 0x6, RZ ;  /* 0x0000000605677819 */ /* 0x000fe200000006ff */
[----:B------:R-:W-:Y:S01]  /*06e0*/  UIADD3 UR7, UPT, UPT, UR7, 0x7, URZ ;  /* 0x0000000707077890 */ /* 0x000fe2000fffe0ff */
[----:B------:R-:W-:Y:S01]  /*06f0*/  LEA R27, R15, UR6, 0x2 ;  /* 0x000000060f1b7c11 */ /* 0x000fe2000f8e10ff */
[----:B------:R-:W-:Y:S01]  /*0700*/  IMAD.WIDE R42, R43, 0x4, R94 ;  /* 0x000000042b2a7825 */ /* 0x000fe200078e025e */
[----:B------:R-:W-:Y:S01]  /*0710*/  IADD3 R40, P0, PT, R44, UR16, RZ ;  /* 0x000000102c287c10 */ /* 0x000fe2000ff1e0ff */
[----:B------:R-:W-:Y:S01]  /*0720*/  USHF.R.U32.HI UR4, URZ, 0x3, UR7 ;  /* 0x00000003ff047899 */ /* 0x000fe20008011607 */
[----:B------:R-:W-:Y:S01]  /*0730*/  LEA R14, R14, UR11, 0x2 ;  /* 0x0000000b0e0e7c11 */ /* 0x000fe2000f8e10ff */
[----:B------:R-:W-:Y:S01]  /*0740*/  IMAD R11, R11, 0x60, RZ ;  /* 0x000000600b0b7824 */ /* 0x000fe200078e02ff */
[----:B------:R-:W-:Y:S01]  /*0750*/  IADD3 R41, P1, PT, R42, UR8, RZ ;  /* 0x000000082a297c10 */ /* 0x000fe2000ff3e0ff */
[----:B------:R-:W-:Y:S01]  /*0760*/  IMAD R5, R5, 0x60, RZ ;  /* 0x0000006005057824 */ /* 0x000fe200078e02ff */
[----:B------:R-:W-:Y:S01]  /*0770*/  IADD3.X R42, PT, PT, R45, UR17, RZ, P0, !PT ;  /* 0x000000112d2a7c10 */ /* 0x000fe200087fe4ff */
[----:B------:R-:W-:Y:S01]  /*0780*/  IMAD.WIDE R120, R121, 0x4, R118 ;  /* 0x0000000479787825 */ /* 0x000fe200078e0276 */
[----:B------:R-:W-:Y:S01]  /*0790*/  IADD3.X R43, PT, PT, R43, UR9, RZ, P1, !PT ;  /* 0x000000092b2b7c10 */ /* 0x000fe20008ffe4ff */
[----:B------:R-:W0:Y:S01]  /*07a0*/  LDS R28, [R27+0x1c0] ;  /* 0x0001c0001b1c7984 */ /* 0x000e220000000800 */
[----:B------:R-:W-:Y:S01]  /*07b0*/  UMOV UR5, URZ ;  /* 0x000000ff00057c82 */ /* 0x000fe20008000000 */
[----:B------:R-:W-:Y:S01]  /*07c0*/  IMAD.WIDE R102, R103, 0x4, R94 ;  /* 0x0000000467667825 */ /* 0x000fe200078e025e */
[----:B------:R-:W-:Y:S01]  /*07d0*/  IADD3 R44, P0, PT, R120, UR16, RZ ;  /* 0x00000010782c7c10 */ /* 0x000fe2000ff1e0ff */
[----:B------:R-:W2:Y:S02]  /*07e0*/  LDS R33, [R27+0x180] ;  /* 0x000180001b217984 */ /* 0x000ea40000000800 */
[----:B------:R-:W-:Y:S01]  /*07f0*/  IMAD.WIDE R118, R11, 0x4, R118 ;  /* 0x000000040b767825 */ /* 0x000fe200078e0276 */
[----:B------:R-:W-:Y:S01]  /*0800*/  IADD3 R46, P2, PT, R102, UR8, RZ ;  /* 0x00000008662e7c10 */ /* 0x000fe2000ff5e0ff */
[----:B------:R-:W3:Y:S01]  /*0810*/  LDS R32, [R27+0x140] ;  /* 0x000140001b207984 */ /* 0x000ee20000000800 */
[----:B------:R-:W-:Y:S01]  /*0820*/  IADD3.X R48, PT, PT, R121, UR17, RZ, P0, !PT ;  /* 0x0000001179307c10 */ /* 0x000fe200087fe4ff */
[----:B------:R-:W-:Y:S01]  /*0830*/  IMAD.WIDE R94, R5, 0x4, R94 ;  /* 0x00000004055e7825 */ /* 0x000fe200078e025e */
[----:B------:R-:W-:Y:S01]  /*0840*/  IADD3 R45, P1, PT, R118, UR16, RZ ;  /* 0x00000010762d7c10 */ /* 0x000fe2000ff3e0ff */
[----:B------:R-:W4:Y:S01]  /*0850*/  LDS R31, [R27+0x100] ;  /* 0x000100001b1f7984 */ /* 0x000f220000000800 */
[----:B------:R-:W-:-:S02]  /*0860*/  IADD3.X R39, PT, PT, R103, UR9, RZ, P2, !PT ;  /* 0x0000000967277c10 */ /* 0x000fc400097fe4ff */
[----:B------:R-:W-:Y:S01]  /*0870*/  IADD3 R47, P3, PT, R94, UR8, RZ ;  /* 0x000000085e2f7c10 */ /* 0x000fe2000ff7e0ff */
[----:B------:R-:W0:Y:S01]  /*0880*/  LDS R26, [R27+0xc0] ;  /* 0x0000c0001b1a7984 */ /* 0x000e220000000800 */
[----:B------:R-:W-:Y:S02]  /*0890*/  UIADD3 UR8, UPT, UPT, -UR4, URZ, URZ ;  /* 0x000000ff04087290 */ /* 0x000fe4000fffe1ff */
[----:B------:R-:W-:Y:S01]  /*08a0*/  IADD3.X R5, PT, PT, R95, UR9, RZ, P3, !PT ;  /* 0x000000095f057c10 */ /* 0x000fe20009ffe4ff */
[----:B------:R-:W0:Y:S01]  /*08b0*/  LDS R22, [R27+0x80] ;  /* 0x000080001b167984 */ /* 0x000e220000000800 */
[----:B------:R-:W-:-:S03]  /*08c0*/  UMOV UR4, URZ ;  /* 0x000000ff00047c82 */ /* 0x000fc60008000000 */
[----:B------:R-:W0:Y:S04]  /*08d0*/  LDS R23, [R27+0x40] ;  /* 0x000040001b177984 */ /* 0x000e280000000800 */
[----:B------:R5:W0:Y:S04]  /*08e0*/  LDS R15, [R27] ;  /* 0x000000001b0f7984 */ /* 0x000a280000000800 */
[----:B------:R-:W0:Y:S04]  /*08f0*/  LDS R18, [R14+0x1c0] ;  /* 0x0001c0000e127984 */ /* 0x000e280000000800 */
[----:B------:R-:W0:Y:S01]  /*0900*/  LDS R21, [R14+0x180] ;  /* 0x000180000e157984 */ /* 0x000e220000000800 */
[----:B-----5:R-:W-:-:S03]  /*0910*/  MOV R27, RZ ;  /* 0x000000ff001b7202 */ /* 0x020fc60000000f00 */
[----:B------:R-:W0:Y:S04]  /*0920*/  LDS R34, [R14+0x140] ;  /* 0x000140000e227984 */ /* 0x000e280000000800 */
[----:B------:R-:W0:Y:S04]  /*0930*/  LDS R36, [R14+0x100] ;  /* 0x000100000e247984 */ /* 0x000e280000000800 */
[----:B------:R-:W0:Y:S04]  /*0940*/  LDS R38, [R14+0xc0] ;  /* 0x0000c0000e267984 */ /* 0x000e280000000800 */
[----:B------:R-:W0:Y:S04]  /*0950*/  LDS R50, [R14+0x80] ;  /* 0x000080000e327984 */ /* 0x000e280000000800 */
[----:B------:R-:W0:Y:S04]  /*0960*/  LDS R51, [R14+0x40] ;  /* 0x000040000e337984 */ /* 0x000e280000000800 */
[----:B------:R5:W0:Y:S02]  /*0970*/  LDS R49, [R14] ;  /* 0x000000000e317984 */ /* 0x000a240000000800 */
[----:B--2345:R-:W-:-:S07]  /*0980*/  IADD3.X R14, PT, PT, R119, UR17, RZ, P1, !PT ;  /* 0x00000011770e7c10 */ /* 0x03cfce0008ffe4ff */
.L_x_2:
[C---:B0-----:R-:W-:Y:S01]  /*0990*/  FFMA R29, R49.reuse, R15, R29 ;  /* 0x0000000f311d7223 */ /* 0x041fe2000000001d */
[C---:B------:R-:W-:Y:S01]  /*09a0*/  FFMA R25, R49.reuse, R23, R25 ;  /* 0x0000001731197223 */ /* 0x040fe20000000019 */
[C---:B------:R-:W-:Y:S01]  /*09b0*/  FFMA R20, R49.reuse, R22, R20 ;  /* 0x0000001631147223 */ /* 0x040fe20000000014 */
[C---:B------:R-:W-:Y:S01]  /*09c0*/  FFMA R30, R49.reuse, R26, R30 ;  /* 0x0000001a311e7223 */ /* 0x040fe2000000001e */
[C---:B------:R-:W-:Y:S01]  /*09d0*/  FFMA R11, R49.reuse, R31, R52 ;  /* 0x0000001f310b7223 */ /* 0x040fe20000000034 */
[C---:B------:R-:W-:Y:S01]  /*09e0*/  FFMA R12, R49.reuse, R32, R12 ;  /* 0x00000020310c7223 */ /* 0x040fe2000000000c */
[C---:B------:R-:W-:Y:S01]  /*09f0*/  FFMA R10, R49.reuse, R33, R10 ;  /* 0x00000021310a7223 */ /* 0x040fe2000000000a */
[-C--:B------:R-:W-:Y:S01]  /*0a00*/  FFMA R49, R49, R28.reuse, R8 ;  /* 0x0000001c31317223 */ /* 0x080fe20000000008 */
[-C--:B------:R-:W-:Y:S01]  /*0a10*/  FFMA R75, R51, R28.reuse, R66 ;  /* 0x0000001c334b7223 */ /* 0x080fe20000000042 */
[-C--:B------:R-:W-:Y:S01]  /*0a20*/  FFMA R67, R50, R28.reuse, R67 ;  /* 0x0000001c32437223 */ /* 0x080fe20000000043 */
[-C--:B------:R-:W-:Y:S01]  /*0a30*/  FFMA R76, R38, R28.reuse, R76 ;  /* 0x0000001c264c7223 */ /* 0x080fe2000000004c */
[-C--:B------:R-:W-:Y:S01]  /*0a40*/  FFMA R92, R36, R28.reuse, R92 ;  /* 0x0000001c245c7223 */ /* 0x080fe2000000005c */
[-C--:B------:R-:W-:Y:S01]  /*0a50*/  FFMA R112, R34, R28.reuse, R112 ;  /* 0x0000001c22707223 */ /* 0x080fe20000000070 */
[-C--:B------:R-:W-:Y:S01]  /*0a60*/  FFMA R114, R21, R28.reuse, R114 ;  /* 0x0000001c15727223 */ /* 0x080fe20000000072 */
[----:B------:R-:W-:Y:S01]  /*0a70*/  FFMA R113, R18, R28, R27 ;  /* 0x0000001c12717223 */ /* 0x000fe2000000001b */
[----:B------:R-:W-:Y:S01]  /*0a80*/  SHF.L.U32 R35, R0, 0x2, RZ ;  /* 0x0000000200237819 */ /* 0x000fe200000006ff */
[C---:B------:R-:W-:Y:S01]  /*0a90*/  FFMA R85, R36.reuse, R15, R85 ;  /* 0x0000000f24557223 */ /* 0x040fe20000000055 */
[----:B------:R-:W-:Y:S01]  /*0aa0*/  SHF.R.U32.HI R28, RZ, 0x2, R0 ;  /* 0x00000002ff1c7819 */ /* 0x000fe20000011600 */
[C---:B------:R-:W-:Y:S01]  /*0ab0*/  FFMA R86, R36.reuse, R23, R86 ;  /* 0x0000001724567223 */ /* 0x040fe20000000056 */
[----:B------:R-:W-:Y:S01]  /*0ac0*/  LOP3.LUT R35, R35, 0x3c, RZ, 0xc0, !PT ;  /* 0x0000003c23237812 */ /* 0x000fe200078ec0ff */
[----:B------:R-:W-:Y:S01]  /*0ad0*/  FFMA R87, R36, R22, R87 ;  /* 0x0000001624577223 */ /* 0x000fe20000000057 */
[----:B------:R-:W-:Y:S01]  /*0ae0*/  LOP3.LUT R28, R28, 0x3c, RZ, 0xc0, !PT ;  /* 0x0000003c1c1c7812 */ /* 0x000fe200078ec0ff */
        /* <DEDUP_REMOVED lines=8> */
[CC--:B------:R-:W-:Y:S01]  /*0b70*/  FFMA R115, R21.reuse, R33.reuse, R115 ;  /* 0x0000002115737223 */ /* 0x0c0fe20000000073 */
[----:B------:R-:W-:Y:S01]  /*0b80*/  FFMA R36, R18, R33, R37 ;  /* 0x0000002112247223 */ /* 0x000fe20000000025 */
[C---:B------:R-:W-:Y:S01]  /*0b90*/  FFMA R99, R34.reuse, R15, R99 ;  /* 0x0000000f22637223 */ /* 0x040fe20000000063 */
[C---:B------:R-:W-:Y:S01]  /*0ba0*/  FFMA R100, R34.reuse, R23, R100 ;  /* 0x0000001722647223 */ /* 0x040fe20000000064 */
[C---:B------:R-:W-:Y:S01]  /*0bb0*/  FFMA R105, R34.reuse, R22, R105 ;  /* 0x0000001622697223 */ /* 0x040fe20000000069 */
[C---:B------:R-:W-:Y:S01]  /*0bc0*/  FFMA R106, R34.reuse, R26, R106 ;  /* 0x0000001a226a7223 */ /* 0x040fe2000000006a */
[CC--:B------:R-:W-:Y:S01]  /*0bd0*/  FFMA R107, R34.reuse, R31.reuse, R107 ;  /* 0x0000001f226b7223 */ /* 0x0c0fe2000000006b */
[-C--:B------:R-:W-:Y:S01]  /*0be0*/  FFMA R108, R34, R32.reuse, R108 ;  /* 0x00000020226c7223 */ /* 0x080fe2000000006c */
[C---:B------:R-:W-:Y:S01]  /*0bf0*/  FFMA R33, R18.reuse, R32, R9 ;  /* 0x0000002012217223 */ /* 0x040fe20000000009 */
[C---:B------:R-:W-:Y:S01]  /*0c00*/  FFMA R102, R18.reuse, R31, R17 ;  /* 0x0000001f12667223 */ /* 0x040fe20000000011 */
[-C--:B------:R-:W-:Y:S01]  /*0c10*/  FFMA R27, R18, R22.reuse, R16 ;  /* 0x00000016121b7223 */ /* 0x080fe20000000010 */
[----:B------:R-:W-:Y:S01]  /*0c20*/  FFMA R8, R21, R23, R7 ;  /* 0x0000001715087223 */ /* 0x000fe20000000007 */
[----:B------:R-:W-:Y:S01]  /*0c30*/  LDS R84, [R35+UR11+0x204] ;  /* 0x0002040b23547984 */ /* 0x000fe20008000800 */
[----:B------:R-:W-:Y:S01]  /*0c40*/  ULEA.HI UR9, UR7, 0xffffffff, URZ, 0x1d ;  /* 0xffffffff07097891 */ /* 0x000fe2000f8fe8ff */
[-C--:B------:R-:W-:Y:S01]  /*0c50*/  FFMA R57, R51, R22.reuse, R57 ;  /* 0x0000001633397223 */ /* 0x080fe20000000039 */
[-C--:B------:R-:W-:Y:S01]  /*0c60*/  FFMA R72, R50, R22.reuse, R72 ;  /* 0x0000001632487223 */ /* 0x080fe20000000048 */
[----:B------:R-:W-:Y:S01]  /*0c70*/  LDS R93, [R35+UR11+0x244] ;  /* 0x0002440b235d7984 */ /* 0x000fe20008000800 */
[----:B------:R-:W-:Y:S01]  /*0c80*/  UISETP.GE.AND UP0, UPT, UR4, UR9, UPT ;  /* 0x000000090400728c */ /* 0x000fe2000bf06270 */
[-C--:B------:R-:W-:Y:S01]  /*0c90*/  FFMA R81, R38, R22.reuse, R81 ;  /* 0x0000001626517223 */ /* 0x080fe20000000051 */
[C---:B------:R-:W-:Y:S01]  /*0ca0*/  FFMA R110, R21.reuse, R22, R110 ;  /* 0x00000016156e7223 */ /* 0x040fe2000000006e */
[----:B------:R-:W-:Y:S01]  /*0cb0*/  LDS R94, [R35+UR11+0x284] ;  /* 0x0002840b235e7984 */ /* 0x000fe20008000800 */
[----:B------:R-:W-:Y:S01]  /*0cc0*/  USEL UR9, URZ, 0x1, UP0 ;  /* 0x00000001ff097887 */ /* 0x000fe20008000000 */
[C---:B------:R-:W-:Y:S01]  /*0cd0*/  FFMA R116, R21.reuse, R32, R116 ;  /* 0x0000002015747223 */ /* 0x040fe20000000074 */
[C---:B------:R-:W-:Y:S01]  /*0ce0*/  FFMA R117, R21.reuse, R31, R117 ;  /* 0x0000001f15757223 */ /* 0x040fe20000000075 */
[----:B------:R-:W-:Y:S01]  /*0cf0*/  LDS R95, [R35+UR11+0x2c4] ;  /* 0x0002c40b235f7984 */ /* 0x000fe20008000800 */
[----:B------:R-:W-:Y:S01]  /*0d00*/  UIADD3 UR9, UP0, UPT, UR4, UR9, URZ ;  /* 0x0000000904097290 */ /* 0x000fe2000ff1e0ff */
[CC--:B------:R-:W-:Y:S01]  /*0d10*/  FFMA R111, R21.reuse, R26.reuse, R111 ;  /* 0x0000001a156f7223 */ /* 0x0c0fe2000000006f */
[-C--:B------:R-:W-:Y:S01]  /*0d20*/  FFMA R22, R21, R15.reuse, R6 ;  /* 0x0000000f15167223 */ /* 0x080fe20000000006 */
[----:B------:R-:W-:Y:S01]  /*0d30*/  LDS R7, [R35+UR11+0x304] ;  /* 0x0003040b23077984 */ /* 0x000fe20008000800 */
[----:B------:R-:W-:Y:S01]  /*0d40*/  UIADD3.X UR10, UPT, UPT, URZ, UR5, URZ, UP0, !UPT ;  /* 0x00000005ff0a7290 */ /* 0x000fe200087fe4ff */
[-C--:B------:R-:W-:Y:S01]  /*0d50*/  FFMA R21, R18, R15.reuse, R96 ;  /* 0x0000000f12157223 */ /* 0x080fe20000000060 */
[----:B------:R-:W-:Y:S01]  /*0d60*/  USHF.L.U32 UR15, UR9, 0x5, URZ ;  /* 0x00000005090f7899 */ /* 0x000fe200080006ff */
[----:B------:R-:W-:Y:S01]  /*0d70*/  LDS R37, [R35+UR11+0x344] ;  /* 0x0003440b23257984 */ /* 0x000fe20008000800 */
[----:B------:R-:W-:Y:S01]  /*0d80*/  USHF.L.U64.HI UR9, UR9, 0x5, UR10 ;  /* 0x0000000509097899 */ /* 0x000fe2000801020a */
[C---:B------:R-:W-:Y:S01]  /*0d90*/  FFMA R55, R51.reuse, R15, R55 ;  /* 0x0000000f33377223 */ /* 0x040fe20000000037 */
[-C--:B------:R-:W-:Y:S01]  /*0da0*/  FFMA R56, R51, R23.reuse, R56 ;  /* 0x0000001733387223 */ /* 0x080fe20000000038 */
[----:B------:R-:W-:Y:S01]  /*0db0*/  LDS R34, [R35+UR11+0x384] ;  /* 0x0003840b23227984 */ /* 0x000fe20008000800 */
[----:B------:R-:W-:Y:S01]  /*0dc0*/  IADD3 R96, P1, PT, R41, UR15, RZ ;  /* 0x0000000f29607c10 */ /* 0x000fe2000ff3e0ff */
[C---:B------:R-:W-:Y:S01]  /*0dd0*/  FFMA R73, R50.reuse, R23, R73 ;  /* 0x0000001732497223 */ /* 0x040fe20000000049 */
[----:B------:R-:W-:Y:S01]  /*0de0*/  FFMA R74, R50, R15, R74 ;  /* 0x0000000f324a7223 */ /* 0x000fe2000000004a */
[----:B------:R-:W-:Y:S01]  /*0df0*/  LDS R16, [R35+UR11+0x3c4] ;  /* 0x0003c40b23107984 */ /* 0x000fe20008000800 */
[----:B------:R-:W-:Y:S01]  /*0e00*/  IADD3.X R97, PT, PT, R43, UR9, RZ, P1, !PT ;  /* 0x000000092b617c10 */ /* 0x000fe20008ffe4ff */
[C---:B------:R-:W-:Y:S01]  /*0e10*/  FFMA R82, R38.reuse, R23, R82 ;  /* 0x0000001726527223 */ /* 0x040fe20000000052 */
[----:B------:R-:W-:Y:S01]  /*0e20*/  FFMA R83, R38, R15, R83 ;  /* 0x0000000f26537223 */ /* 0x000fe20000000053 */
[----:B------:R-:W0:Y:S01]  /*0e30*/  LDS R9, [R28+UR6+0x384] ;  /* 0x000384061c097984 */ /* 0x000e220008000800 */
[CC--:B------:R-:W-:Y:S01]  /*0e40*/  FFMA R59, R51.reuse, R31.reuse, R59 ;  /* 0x0000001f333b7223 */ /* 0x0c0fe2000000003b */
[-C--:B------:R-:W-:Y:S01]  /*0e50*/  FFMA R70, R50, R31.reuse, R70 ;  /* 0x0000001f32467223 */ /* 0x080fe20000000046 */
[----:B------:R-:W-:Y:S01]  /*0e60*/  FFMA R79, R38, R31, R79 ;  /* 0x0000001f264f7223 */ /* 0x000fe2000000004f */
[----:B------:R-:W2:Y:S01]  /*0e70*/  LDS R17, [R28+UR6+0x204] ;  /* 0x000204061c117984 */ /* 0x000ea20008000800 */
[C---:B------:R-:W-:Y:S01]  /*0e80*/  FFMA R13, R18.reuse, R26, R13 ;  /* 0x0000001a120d7223 */ /* 0x040fe2000000000d */
[----:B------:R-:W-:Y:S01]  /*0e90*/  FFMA R23, R18, R23, R104 ;  /* 0x0000001712177223 */ /* 0x000fe20000000068 */
[C---:B------:R-:W-:Y:S01]  /*0ea0*/  FFMA R69, R50.reuse, R32, R69 ;  /* 0x0000002032457223 */ /* 0x040fe20000000045 */
[----:B------:R-:W3:Y:S01]  /*0eb0*/  LDS R18, [R28+UR6+0x344] ;  /* 0x000344061c127984 */ /* 0x000ee20008000800 */
[-C--:B------:R-:W-:Y:S01]  /*0ec0*/  FFMA R71, R50, R26.reuse, R71 ;  /* 0x0000001a32477223 */ /* 0x080fe20000000047 */
[----:B------:R-:W-:Y:S01]  /*0ed0*/  IADD3 R50, P0, PT, R62, UR15, RZ ;  /* 0x0000000f3e327c10 */ /* 0x000fe2000ff1e0ff */
[C---:B------:R-:W-:Y:S01]  /*0ee0*/  FFMA R58, R51.reuse, R26, R58 ;  /* 0x0000001a333a7223 */ /* 0x040fe2000000003a */
[----:B------:R4:W5:Y:S01]  /*0ef0*/  LDG.E R31, desc[UR12][R96.64] ;  /* 0x0000000c601f7981 */ /* 0x000962000c1e1900 */
[-C--:B------:R-:W-:Y:S01]  /*0f00*/  FFMA R60, R51, R32.reuse, R60 ;  /* 0x00000020333c7223 */ /* 0x080fe2000000003c */
[----:B------:R-:W-:Y:S01]  /*0f10*/  FFMA R78, R38, R32, R78 ;  /* 0x00000020264e7223 */ /* 0x000fe2000000004e */
[----:B------:R-:W-:Y:S01]  /*0f20*/  IADD3.X R51, PT, PT, R63, UR9, RZ, P0, !PT ;  /* 0x000000093f337c10 */ /* 0x000fe200087fe4ff */
[----:B------:R-:W-:Y:S01]  /*0f30*/  LDS R6, [R28+UR6+0x284] ;  /* 0x000284061c067984 */ /* 0x000fe20008000800 */
[----:B------:R-:W-:Y:S01]  /*0f40*/  IADD3 R52, P0, PT, R46, UR15, RZ ;  /* 0x0000000f2e347c10 */ /* 0x000fe2000ff1e0ff */
[----:B------:R-:W-:-:S02]  /*0f50*/  FFMA R80, R38, R26, R80 ;  /* 0x0000001a26507223 */ /* 0x000fc40000000050 */
[----:B------:R1:W5:Y:S01]  /*0f60*/  LDG.E R38, desc[UR12][R50.64] ;  /* 0x0000000c32267981 */ /* 0x000362000c1e1900 */
[----:B------:R-:W-:-:S03]  /*0f70*/  IADD3.X R53, PT, PT, R39, UR9, RZ, P0, !PT ;  /* 0x0000000927357c10 */ /* 0x000fc600087fe4ff */
[----:B----4-:R-:W4:Y:S04]  /*0f80*/  LDS R96, [R28+UR6+0x244] ;  /* 0x000244061c607984 */ /* 0x010f280008000800 */
[----:B------:R-:W4:Y:S01]  /*0f90*/  LDS R97, [R28+UR6+0x2c4] ;  /* 0x0002c4061c617984 */ /* 0x000f220008000800 */
[----:B-1----:R-:W-:-:S03]  /*0fa0*/  IADD3 R50, P1, PT, R47, UR15, RZ ;  /* 0x0000000f2f327c10 */ /* 0x002fc6000ff3e0ff */
[----:B------:R-:W-:Y:S04]  /*0fb0*/  LDS R26, [R28+UR6+0x448] ;  /* 0x000448061c1a7984 */ /* 0x000fe80008000800 */
[----:B------:R-:W-:Y:S01]  /*0fc0*/  LDS R101, [R28+UR6+0x488] ;  /* 0x000488061c657984 */ /* 0x000fe20008000800 */
[-C--:B0-----:R-:W-:Y:S01]  /*0fd0*/  FFMA R10, R84, R9.reuse, R10 ;  /* 0x00000009540a7223 */ /* 0x081fe2000000000a */
[-C--:B------:R-:W-:Y:S01]  /*0fe0*/  FFMA R61, R93, R9.reuse, R61 ;  /* 0x000000095d3d7223 */ /* 0x080fe2000000003d */
[-C--:B------:R-:W-:Y:S01]  /*0ff0*/  FFMA R68, R94, R9.reuse, R68 ;  /* 0x000000095e447223 */ /* 0x080fe20000000044 */
[-C--:B------:R-:W-:Y:S01]  /*1000*/  FFMA R77, R95, R9.reuse, R77 ;  /* 0x000000095f4d7223 */ /* 0x080fe2000000004d */
[-C--:B------:R-:W-:Y:S01]  /*1010*/  FFMA R91, R7, R9.reuse, R91 ;  /* 0x00000009075b7223 */ /* 0x080fe2000000005b */
[-C--:B------:R-:W-:Y:S01]  /*1020*/  FFMA R109, R37, R9.reuse, R109 ;  /* 0x00000009256d7223 */ /* 0x080fe2000000006d */
[-C--:B------:R-:W-:Y:S01]  /*1030*/  FFMA R115, R34, R9.reuse, R115 ;  /* 0x0000000922737223 */ /* 0x080fe20000000073 */
[----:B------:R-:W-:Y:S01]  /*1040*/  FFMA R36, R16, R9, R36 ;  /* 0x0000000910247223 */ /* 0x000fe20000000024 */
[-C--:B--2---:R-:W-:Y:S01]  /*1050*/  FFMA R29, R84, R17.reuse, R29 ;  /* 0x00000011541d7223 */ /* 0x084fe2000000001d */
[-C--:B------:R-:W-:Y:S01]  /*1060*/  FFMA R55, R93, R17.reuse, R55 ;  /* 0x000000115d377223 */ /* 0x080fe20000000037 */
[-C--:B------:R-:W-:Y:S01]  /*1070*/  FFMA R85, R7, R17.reuse, R85 ;  /* 0x0000001107557223 */ /* 0x080fe20000000055 */
[-C--:B------:R-:W-:Y:S01]  /*1080*/  FFMA R99, R37, R17.reuse, R99 ;  /* 0x0000001125637223 */ /* 0x080fe20000000063 */
[-C--:B------:R-:W-:Y:S01]  /*1090*/  FFMA R74, R94, R17.reuse, R74 ;  /* 0x000000115e4a7223 */ /* 0x080fe2000000004a */
[-C--:B------:R-:W-:Y:S01]  /*10a0*/  FFMA R83, R95, R17.reuse, R83 ;  /* 0x000000115f537223 */ /* 0x080fe20000000053 */
[-C--:B------:R-:W-:Y:S01]  /*10b0*/  FFMA R22, R34, R17.reuse, R22 ;  /* 0x0000001122167223 */ /* 0x080fe20000000016 */
[----:B------:R-:W-:Y:S01]  /*10c0*/  FFMA R21, R16, R17, R21 ;  /* 0x0000001110157223 */ /* 0x000fe20000000015 */
[----:B------:R-:W0:Y:S04]  /*10d0*/  LDS R9, [R28+UR6+0x304] ;  /* 0x000304061c097984 */ /* 0x000e280008000800 */
[----:B------:R-:W1:Y:S01]  /*10e0*/  LDS R17, [R28+UR6+0x3c4] ;  /* 0x0003c4061c117984 */ /* 0x000e620008000800 */
[-C--:B---3--:R-:W-:Y:S01]  /*10f0*/  FFMA R12, R84, R18.reuse, R12 ;  /* 0x00000012540c7223 */ /* 0x088fe2000000000c */
[-C--:B------:R-:W-:Y:S01]  /*1100*/  FFMA R60, R93, R18.reuse, R60 ;  /* 0x000000125d3c7223 */ /* 0x080fe2000000003c */
[-C--:B------:R-:W-:Y:S01]  /*1110*/  FFMA R69, R94, R18.reuse, R69 ;  /* 0x000000125e457223 */ /* 0x080fe20000000045 */
[-C--:B------:R-:W-:Y:S01]  /*1120*/  FFMA R78, R95, R18.reuse, R78 ;  /* 0x000000125f4e7223 */ /* 0x080fe2000000004e */
[-C--:B------:R-:W-:Y:S01]  /*1130*/  FFMA R90, R7, R18.reuse, R90 ;  /* 0x00000012075a7223 */ /* 0x080fe2000000005a */
[-C--:B------:R-:W-:Y:S01]  /*1140*/  FFMA R108, R37, R18.reuse, R108 ;  /* 0x00000012256c7223 */ /* 0x080fe2000000006c */
[-C--:B------:R-:W-:Y:S01]  /*1150*/  FFMA R116, R34, R18.reuse, R116 ;  /* 0x0000001222747223 */ /* 0x080fe20000000074 */
[----:B------:R-:W-:Y:S01]  /*1160*/  FFMA R33, R16, R18, R33 ;  /* 0x0000001210217223 */ /* 0x000fe20000000021 */
[-C--:B----4-:R-:W-:Y:S01]  /*1170*/  FFMA R25, R84, R96.reuse, R25 ;  /* 0x0000006054197223 */ /* 0x090fe20000000019 */
[-C--:B------:R-:W-:Y:S01]  /*1180*/  FFMA R56, R93, R96.reuse, R56 ;  /* 0x000000605d387223 */ /* 0x080fe20000000038 */
[-C--:B------:R-:W-:Y:S01]  /*1190*/  FFMA R73, R94, R96.reuse, R73 ;  /* 0x000000605e497223 */ /* 0x080fe20000000049 */
[-C--:B------:R-:W-:Y:S01]  /*11a0*/  FFMA R82, R95, R96.reuse, R82 ;  /* 0x000000605f527223 */ /* 0x080fe20000000052 */
[-C--:B------:R-:W-:Y:S01]  /*11b0*/  FFMA R86, R7, R96.reuse, R86 ;  /* 0x0000006007567223 */ /* 0x080fe20000000056 */
[-C--:B------:R-:W-:Y:S01]  /*11c0*/  FFMA R100, R37, R96.reuse, R100 ;  /* 0x0000006025647223 */ /* 0x080fe20000000064 */
[-C--:B------:R-:W-:Y:S01]  /*11d0*/  FFMA R18, R34, R96.reuse, R8 ;  /* 0x0000006022127223 */ /* 0x080fe20000000008 */
[----:B------:R-:W-:Y:S01]  /*11e0*/  FFMA R96, R16, R96, R23 ;  /* 0x0000006010607223 */ /* 0x000fe20000000017 */
        /* <DEDUP_REMOVED lines=16> */
[----:B------:R-:W-:Y:S01]  /*12f0*/  LDS R8, [R35+UR11+0x408] ;  /* 0x0004080b23087984 */ /* 0x000fe20008000800 */
[----:B0-----:R-:W-:-:S03]  /*1300*/  FFMA R97, R84, R9, R11 ;  /* 0x0000000954617223 */ /* 0x001fc6000000000b */
[----:B------:R-:W0:Y:S01]  /*1310*/  LDS R23, [R28+UR6+0x408] ;  /* 0x000408061c177984 */ /* 0x000e220008000800 */
[-C--:B------:R-:W-:Y:S01]  /*1320*/  FFMA R59, R93, R9.reuse, R59 ;  /* 0x000000095d3b7223 */ /* 0x080fe2000000003b */
[-C--:B------:R-:W-:Y:S01]  /*1330*/  FFMA R70, R94, R9.reuse, R70 ;  /* 0x000000095e467223 */ /* 0x080fe20000000046 */
[-C--:B------:R-:W-:Y:S01]  /*1340*/  FFMA R79, R95, R9.reuse, R79 ;  /* 0x000000095f4f7223 */ /* 0x080fe2000000004f */
[----:B------:R-:W2:Y:S01]  /*1350*/  LDS R6, [R28+UR6+0x4c8] ;  /* 0x0004c8061c067984 */ /* 0x000ea20008000800 */
[-C--:B------:R-:W-:Y:S01]  /*1360*/  FFMA R89, R7, R9.reuse, R89 ;  /* 0x0000000907597223 */ /* 0x080fe20000000059 */
[-C--:B------:R-:W-:Y:S01]  /*1370*/  FFMA R107, R37, R9.reuse, R107 ;  /* 0x00000009256b7223 */ /* 0x080fe2000000006b */
[-C--:B------:R-:W-:Y:S01]  /*1380*/  FFMA R117, R34, R9.reuse, R117 ;  /* 0x0000000922757223 */ /* 0x080fe20000000075 */
[----:B------:R-:W3:Y:S01]  /*1390*/  LDS R32, [R28+UR6+0x508] ;  /* 0x000508061c207984 */ /* 0x000ee20008000800 */
[----:B------:R-:W-:Y:S01]  /*13a0*/  FFMA R102, R16, R9, R102 ;  /* 0x0000000910667223 */ /* 0x000fe20000000066 */
[----:B-1----:R-:W-:-:S02]  /*13b0*/  FFMA R92, R7, R17, R92 ;  /* 0x00000011075c7223 */ /* 0x002fc4000000005c */
[----:B------:R-:W1:Y:S01]  /*13c0*/  LDS R103, [R28+UR6+0x548] ;  /* 0x000548061c677984 */ /* 0x000e620008000800 */
[----:B------:R-:W-:-:S03]  /*13d0*/  IADD3.X R51, PT, PT, R5, UR9, RZ, P1, !PT ;  /* 0x0000000905337c10 */ /* 0x000fc60008ffe4ff */
[----:B------:R-:W4:Y:S04]  /*13e0*/  LDS R104, [R28+UR6+0x588] ;  /* 0x000588061c687984 */ /* 0x000f280008000800 */
[----:B------:R-:W4:Y:S04]  /*13f0*/  LDS R66, [R35+UR11+0x448] ;  /* 0x0004480b23427984 */ /* 0x000f280008000800 */
[----:B------:R-:W4:Y:S04]  /*1400*/  LDS R98, [R28+UR6+0x5c8] ;  /* 0x0005c8061c627984 */ /* 0x000f280008000800 */
[----:B------:R-:W4:Y:S04]  /*1410*/  LDS R11, [R35+UR11+0x488] ;  /* 0x0004880b230b7984 */ /* 0x000f280008000800 */
[----:B------:R-:W4:Y:S04]  /*1420*/  LDS R9, [R35+UR11+0x4c8] ;  /* 0x0004c80b23097984 */ /* 0x000f280008000800 */
[----:B------:R-:W4:Y:S04]  /*1430*/  LDS R7, [R35+UR11+0x508] ;  /* 0x0005080b23077984 */ /* 0x000f280008000800 */
[----:B------:R0:W5:Y:S01]  /*1440*/  LDG.E R15, desc[UR12][R52.64] ;  /* 0x0000000c340f7981 */ /* 0x000162000c1e1900 */
[----:B------:R-:W-:-:S03]  /*1450*/  IADD3 R120, P1, PT, R40, UR15, RZ ;  /* 0x0000000f28787c10 */ /* 0x000fc6000ff3e0ff */
[----:B------:R2:W5:Y:S01]  /*1460*/  LDG.E R54, desc[UR12][R50.64] ;  /* 0x0000000c32367981 */ /* 0x000562000c1e1900 */
[----:B0-----:R-:W-:-:S04]  /*1470*/  IADD3 R52, P0, PT, R64, UR15, RZ ;  /* 0x0000000f40347c10 */ /* 0x001fc8000ff1e0ff */
[----:B------:R-:W-:Y:S02]  /*1480*/  IADD3.X R53, PT, PT, R65, UR9, RZ, P0, !PT ;  /* 0x0000000941357c10 */ /* 0x000fe400087fe4ff */
[----:B--2---:R-:W-:Y:S02]  /*1490*/  IADD3 R50, P0, PT, R44, UR15, RZ ;  /* 0x0000000f2c327c10 */ /* 0x004fe4000ff1e0ff */
[----:B------:R-:W-:Y:S02]  /*14a0*/  IADD3 R118, P2, PT, R45, UR15, RZ ;  /* 0x0000000f2d767c10 */ /* 0x000fe4000ff5e0ff */
[----:B------:R-:W-:Y:S01]  /*14b0*/  IADD3.X R51, PT, PT, R48, UR9, RZ, P0, !PT ;  /* 0x0000000930337c10 */ /* 0x000fe200087fe4ff */
[----:B------:R-:W2:Y:S01]  /*14c0*/  LDG.E R53, desc[UR12][R52.64] ;  /* 0x0000000c34357981 */ /* 0x000ea2000c1e1900 */
[----:B------:R-:W-:Y:S02]  /*14d0*/  IADD3.X R121, PT, PT, R42, UR9, RZ, P1, !PT ;  /* 0x000000092a797c10 */ /* 0x000fe40008ffe4ff */
[----:B------:R-:W-:-:S02]  /*14e0*/  IADD3.X R119, PT, PT, R14, UR9, RZ, P2, !PT ;  /* 0x000000090e777c10 */ /* 0x000fc400097fe4ff */
[----:B------:R-:W2:Y:S04]  /*14f0*/  LDG.E R51, desc[UR12][R50.64] ;  /* 0x0000000c32337981 */ /* 0x000ea8000c1e1900 */
[----:B------:R-:W2:Y:S04]  /*1500*/  LDG.E R52, desc[UR12][R120.64] ;  /* 0x0000000c78347981 */ /* 0x000ea8000c1e1900 */
[----:B------:R0:W2:Y:S01]  /*1510*/  LDG.E R50, desc[UR12][R118.64] ;  /* 0x0000000c76327981 */ /* 0x0000a2000c1e1900 */
[-C--:B------:R-:W-:Y:S01]  /*1520*/  FFMA R84, R84, R17.reuse, R49 ;  /* 0x0000001154547223 */ /* 0x080fe20000000031 */
[-C--:B------:R-:W-:Y:S01]  /*1530*/  FFMA R75, R93, R17.reuse, R75 ;  /* 0x000000115d4b7223 */ /* 0x080fe2000000004b */
[-C--:B------:R-:W-:Y:S01]  /*1540*/  FFMA R67, R94, R17.reuse, R67 ;  /* 0x000000115e437223 */ /* 0x080fe20000000043 */
[-C--:B------:R-:W-:Y:S01]  /*1550*/  FFMA R76, R95, R17.reuse, R76 ;  /* 0x000000115f4c7223 */ /* 0x080fe2000000004c */
[-C--:B------:R-:W-:Y:S01]  /*1560*/  FFMA R112, R37, R17.reuse, R112 ;  /* 0x0000001125707223 */ /* 0x080fe20000000070 */
[-C--:B------:R-:W-:Y:S01]  /*1570*/  FFMA R114, R34, R17.reuse, R114 ;  /* 0x0000001122727223 */ /* 0x080fe20000000072 */
[----:B------:R-:W-:Y:S01]  /*1580*/  FFMA R113, R16, R17, R113 ;  /* 0x0000001110717223 */ /* 0x000fe20000000071 */
[C---:B------:R-:W-:Y:S01]  /*1590*/  FFMA R29, R8.reuse, R23, R29 ;  /* 0x00000017081d7223 */ /* 0x040fe2000000001d */
[C---:B------:R-:W-:Y:S01]  /*15a0*/  FFMA R25, R8.reuse, R26, R25 ;  /* 0x0000001a08197223 */ /* 0x040fe20000000019 */
[C---:B------:R-:W-:Y:S01]  /*15b0*/  FFMA R20, R8.reuse, R101, R20 ;  /* 0x0000006508147223 */ /* 0x040fe20000000014 */
[C---:B------:R-:W-:Y:S01]  /*15c0*/  FFMA R30, R8.reuse, R6, R30 ;  /* 0x00000006081e7223 */ /* 0x040fe2000000001e */
[C---:B---3--:R-:W-:Y:S01]  /*15d0*/  FFMA R49, R8.reuse, R32, R97 ;  /* 0x0000002008317223 */ /* 0x048fe20000000061 */
[C---:B-1----:R-:W-:Y:S01]  /*15e0*/  FFMA R12, R8.reuse, R103, R12 ;  /* 0x00000067080c7223 */ /* 0x042fe2000000000c */
[----:B----4-:R-:W-:Y:S01]  /*15f0*/  FFMA R10, R8, R104, R10 ;  /* 0x00000068080a7223 */ /* 0x010fe2000000000a */
[C---:B------:R-:W-:Y:S01]  /*1600*/  FFMA R55, R66.reuse, R23, R55 ;  /* 0x0000001742377223 */ /* 0x040fe20000000037 */
[C---:B------:R-:W-:Y:S01]  /*1610*/  FFMA R56, R66.reuse, R26, R56 ;  /* 0x0000001a42387223 */ /* 0x040fe20000000038 */
[C---:B------:R-:W-:Y:S01]  /*1620*/  FFMA R57, R66.reuse, R101, R57 ;  /* 0x0000006542397223 */ /* 0x040fe20000000039 */
[C---:B------:R-:W-:Y:S01]  /*1630*/  FFMA R58, R66.reuse, R6, R58 ;  /* 0x00000006423a7223 */ /* 0x040fe2000000003a */
[C---:B------:R-:W-:Y:S01]  /*1640*/  FFMA R59, R66.reuse, R32, R59 ;  /* 0x00000020423b7223 */ /* 0x040fe2000000003b */
[CC--:B------:R-:W-:Y:S01]  /*1650*/  FFMA R60, R66.reuse, R103.reuse, R60 ;  /* 0x00000067423c7223 */ /* 0x0c0fe2000000003c */
[----:B------:R-:W-:Y:S01]  /*1660*/  FFMA R61, R66, R104, R61 ;  /* 0x00000068423d7223 */ /* 0x000fe2000000003d */
[-C--:B------:R-:W-:Y:S01]  /*1670*/  FFMA R8, R8, R98.reuse, R84 ;  /* 0x0000006208087223 */ /* 0x080fe20000000054 */
[----:B------:R-:W1:Y:S01]  /*1680*/  LDS R17, [R35+UR11+0x548] ;  /* 0x0005480b23117984 */ /* 0x000e620008000800 */
[-C--:B------:R-:W-:Y:S01]  /*1690*/  FFMA R66, R66, R98.reuse, R75 ;  /* 0x0000006242427223 */ /* 0x080fe2000000004b */
[C---:B------:R-:W-:Y:S01]  /*16a0*/  FFMA R67, R11.reuse, R98, R67 ;  /* 0x000000620b437223 */ /* 0x040fe20000000043 */
[C---:B------:R-:W-:Y:S01]  /*16b0*/  FFMA R68, R11.reuse, R104, R68 ;  /* 0x000000680b447223 */ /* 0x040fe20000000044 */
[----:B------:R-:W3:Y:S01]  /*16c0*/  LDS R16, [R35+UR11+0x588] ;  /* 0x0005880b23107984 */ /* 0x000ee20008000800 */
[C---:B------:R-:W-:Y:S01]  /*16d0*/  FFMA R69, R11.reuse, R103, R69 ;  /* 0x000000670b457223 */ /* 0x040fe20000000045 */
[C---:B------:R-:W-:Y:S01]  /*16e0*/  FFMA R70, R11.reuse, R32, R70 ;  /* 0x000000200b467223 */ /* 0x040fe20000000046 */
[C---:B------:R-:W-:Y:S01]  /*16f0*/  FFMA R71, R11.reuse, R6, R71 ;  /* 0x000000060b477223 */ /* 0x040fe20000000047 */
[C---:B------:R-:W-:Y:S01]  /*1700*/  FFMA R72, R11.reuse, R101, R72 ;  /* 0x000000650b487223 */ /* 0x040fe20000000048 */
[C---:B------:R-:W-:Y:S01]  /*1710*/  FFMA R73, R11.reuse, R26, R73 ;  /* 0x0000001a0b497223 */ /* 0x040fe20000000049 */
[----:B------:R-:W-:Y:S01]  /*1720*/  FFMA R74, R11, R23, R74 ;  /* 0x000000170b4a7223 */ /* 0x000fe2000000004a */
[C---:B------:R-:W-:Y:S01]  /*1730*/  FFMA R76, R9.reuse, R98, R76 ;  /* 0x00000062094c7223 */ /* 0x040fe2000000004c */
[C---:B------:R-:W-:Y:S01]  /*1740*/  FFMA R77, R9.reuse, R104, R77 ;  /* 0x00000068094d7223 */ /* 0x040fe2000000004d */
        /* <DEDUP_REMOVED lines=8> */
[C---:B------:R-:W-:Y:S01]  /*17d0*/  FFMA R87, R7.reuse, R101, R87 ;  /* 0x0000006507577223 */ /* 0x040fe20000000057 */
[C---:B------:R-:W-:Y:S01]  /*17e0*/  FFMA R88, R7.reuse, R6, R88 ;  /* 0x0000000607587223 */ /* 0x040fe20000000058 */
[C---:B------:R-:W-:Y:S01]  /*17f0*/  FFMA R89, R7.reuse, R32, R89 ;  /* 0x0000002007597223 */ /* 0x040fe20000000059 */
[C---:B------:R-:W-:Y:S01]  /*1800*/  FFMA R90, R7.reuse, R103, R90 ;  /* 0x00000067075a7223 */ /* 0x040fe2000000005a */
[C---:B------:R-:W-:Y:S01]  /*1810*/  FFMA R91, R7.reuse, R104, R91 ;  /* 0x00000068075b7223 */ /* 0x040fe2000000005b */
[----:B------:R-:W-:Y:S01]  /*1820*/  FFMA R92, R7, R98, R92 ;  /* 0x00000062075c7223 */ /* 0x000fe2000000005c */
[----:B------:R-:W4:Y:S04]  /*1830*/  LDS R93, [R35+UR11+0x5c8] ;  /* 0x0005c80b235d7984 */ /* 0x000f280008000800 */
[----:B------:R-:W-:Y:S04]  /*1840*/  LDS R11, [R35+UR11+0x60c] ;  /* 0x00060c0b230b7984 */ /* 0x000fe80008000800 */
[----:B------:R-:W0:Y:S04]  /*1850*/  LDS R34, [R28+UR6+0x60c] ;  /* 0x00060c061c227984 */ /* 0x000e280008000800 */
[----:B------:R-:W0:Y:S04]  /*1860*/  LDS R37, [R28+UR6+0x64c] ;  /* 0x00064c061c257984 */ /* 0x000e280008000800 */
[----:B------:R-:W0:Y:S04]  /*1870*/  LDS R75, [R28+UR6+0x68c] ;  /* 0x00068c061c4b7984 */ /* 0x000e280008000800 */
[----:B------:R-:W0:Y:S04]  /*1880*/  LDS R7, [R28+UR6+0x6cc] ;  /* 0x0006cc061c077984 */ /* 0x000e280008000800 */
[----:B------:R-:W0:Y:S04]  /*1890*/  LDS R84, [R28+UR6+0x70c] ;  /* 0x00070c061c547984 */ /* 0x000e280008000800 */
[----:B------:R-:W0:Y:S04]  /*18a0*/  LDS R94, [R28+UR6+0x74c] ;  /* 0x00074c061c5e7984 */ /* 0x000e280008000800 */
[----:B------:R-:W0:Y:S04]  /*18b0*/  LDS R95, [R28+UR6+0x78c] ;  /* 0x00078c061c5f7984 */ /* 0x000e280008000800 */
[----:B------:R-:W0:Y:S04]  /*18c0*/  LDS R97, [R28+UR6+0x7cc] ;  /* 0x0007cc061c617984 */ /* 0x000e280008000800 */
[----:B------:R-:W0:Y:S01]  /*18d0*/  LDS R9, [R35+UR11+0x64c] ;  /* 0x00064c0b23097984 */ /* 0x000e220008000800 */
[CC--:B-1----:R-:W-:Y:S01]  /*18e0*/  FFMA R106, R17.reuse, R6.reuse, R106 ;  /* 0x00000006116a7223 */ /* 0x0c2fe2000000006a */
[C---:B---3--:R-:W-:Y:S01]  /*18f0*/  FFMA R111, R16.reuse, R6, R111 ;  /* 0x00000006106f7223 */ /* 0x048fe2000000006f */
[C---:B------:R-:W-:Y:S01]  /*1900*/  FFMA R99, R17.reuse, R23, R99 ;  /* 0x0000001711637223 */ /* 0x040fe20000000063 */
[C---:B------:R-:W-:Y:S01]  /*1910*/  FFMA R100, R17.reuse, R26, R100 ;  /* 0x0000001a11647223 */ /* 0x040fe20000000064 */
[C---:B------:R-:W-:Y:S01]  /*1920*/  FFMA R105, R17.reuse, R101, R105 ;  /* 0x0000006511697223 */ /* 0x040fe20000000069 */
[C---:B------:R-:W-:Y:S01]  /*1930*/  FFMA R107, R17.reuse, R32, R107 ;  /* 0x00000020116b7223 */ /* 0x040fe2000000006b */
[CC--:B------:R-:W-:Y:S01]  /*1940*/  FFMA R108, R17.reuse, R103.reuse, R108 ;  /* 0x00000067116c7223 */ /* 0x0c0fe2000000006c */
[C---:B------:R-:W-:Y:S01]  /*1950*/  FFMA R109, R17.reuse, R104, R109 ;  /* 0x00000068116d7223 */ /* 0x040fe2000000006d */
[-C--:B------:R-:W-:Y:S01]  /*1960*/  FFMA R112, R17, R98.reuse, R112 ;  /* 0x0000006211707223 */ /* 0x080fe20000000070 */
[C---:B------:R-:W-:Y:S01]  /*1970*/  FFMA R114, R16.reuse, R98, R114 ;  /* 0x0000006210727223 */ /* 0x040fe20000000072 */
[C---:B------:R-:W-:Y:S01]  /*1980*/  FFMA R115, R16.reuse, R104, R115 ;  /* 0x0000006810737223 */ /* 0x040fe20000000073 */
[C---:B------:R-:W-:Y:S01]  /*1990*/  FFMA R116, R16.reuse, R103, R116 ;  /* 0x0000006710747223 */ /* 0x040fe20000000074 */
[C---:B------:R-:W-:Y:S01]  /*19a0*/  FFMA R117, R16.reuse, R32, R117 ;  /* 0x0000002010757223 */ /* 0x040fe20000000075 */
[C---:B------:R-:W-:Y:S01]  /*19b0*/  FFMA R110, R16.reuse, R101, R110 ;  /* 0x00000065106e7223 */ /* 0x040fe2000000006e */
[C---:B------:R-:W-:Y:S01]  /*19c0*/  FFMA R18, R16.reuse, R26, R18 ;  /* 0x0000001a10127223 */ /* 0x040fe20000000012 */
[----:B------:R-:W-:Y:S01]  /*19d0*/  FFMA R22, R16, R23, R22 ;  /* 0x0000001710167223 */ /* 0x000fe20000000016 */
[----:B----4-:R-:W-:Y:S01]  /*19e0*/  FFMA R6, R93, R6, R13 ;  /* 0x000000065d067223 */ /* 0x010fe2000000000d */
[C---:B0-----:R-:W-:Y:S01]  /*19f0*/  FFMA R29, R11.reuse, R34, R29 ;  /* 0x000000220b1d7223 */ /* 0x041fe2000000001d */
[C---:B------:R-:W-:Y:S01]  /*1a00*/  FFMA R25, R11.reuse, R37, R25 ;  /* 0x000000250b197223 */ /* 0x040fe20000000019 */
[C---:B------:R-:W-:Y:S01]  /*1a10*/  FFMA R20, R11.reuse, R75, R20 ;  /* 0x0000004b0b147223 */ /* 0x040fe20000000014 */
[----:B------:R-:W-:Y:S01]  /*1a20*/  FFMA R30, R11, R7, R30 ;  /* 0x000000070b1e7223 */ /* 0x000fe2000000001e */
[----:B------:R-:W0:Y:S01]  /*1a30*/  LDS R17, [R35+UR11+0x68c] ;  /* 0x00068c0b23117984 */ /* 0x000e220008000800 */
[----:B------:R-:W-:Y:S01]  /*1a40*/  FFMA R21, R93, R23, R21 ;  /* 0x000000175d157223 */ /* 0x000fe20000000015 */
[----:B------:R-:W-:-:S02]  /*1a50*/  FFMA R49, R11, R84, R49 ;  /* 0x000000540b317223 */ /* 0x000fc40000000031 */
[----:B------:R-:W1:Y:S01]  /*1a60*/  LDS R16, [R35+UR11+0x6cc] ;  /* 0x0006cc0b23107984 */ /* 0x000e620008000800 */
[----:B------:R-:W-:-:S03]  /*1a70*/  FFMA R12, R11, R94, R12 ;  /* 0x0000005e0b0c7223 */ /* 0x000fc6000000000c */
[----:B------:R-:W3:Y:S01]  /*1a80*/  LDS R13, [R35+UR11+0x70c] ;  /* 0x00070c0b230d7984 */ /* 0x000ee20008000800 */
[----:B------:R-:W-:-:S03]  /*1a90*/  FFMA R10, R11, R95, R10 ;  /* 0x0000005f0b0a7223 */ /* 0x000fc6000000000a */
[----:B------:R-:W-:Y:S01]  /*1aa0*/  LDS R23, [R35+UR11+0x7cc] ;  /* 0x0007cc0b23177984 */ /* 0x000fe20008000800 */
[----:B------:R-:W-:-:S03]  /*1ab0*/  FFMA R8, R11, R97, R8 ;  /* 0x000000610b087223 */ /* 0x000fc60000000008 */
[----:B------:R-:W4:Y:S01]  /*1ac0*/  LDS R11, [R35+UR11+0x74c] ;  /* 0x00074c0b230b7984 */ /* 0x000f220008000800 */
        /* <DEDUP_REMOVED lines=8> */
[----:B------:R-:W-:Y:S04]  /*1b50*/  LDS R118, [R28+UR6+0xedc] ;  /* 0x000edc061c767984 */ /* 0x000fe80008000800 */
[----:B------:R-:W4:Y:S01]  /*1b60*/  LDS R9, [R35+UR11+0x78c] ;  /* 0x00078c0b23097984 */ /* 0x000f220008000800 */
[C---:B------:R-:W-:Y:S01]  /*1b70*/  FFMA R26, R93.reuse, R26, R96 ;  /* 0x0000001a5d1a7223 */ /* 0x040fe20000000060 */
[C---:B------:R-:W-:Y:S01]  /*1b80*/  FFMA R98, R93.reuse, R98, R113 ;  /* 0x000000625d627223 */ /* 0x040fe20000000071 */
[C---:B------:R-:W-:Y:S01]  /*1b90*/  FFMA R36, R93.reuse, R104, R36 ;  /* 0x000000685d247223 */ /* 0x040fe20000000024 */
[C---:B------:R-:W-:Y:S01]  /*1ba0*/  FFMA R33, R93.reuse, R103, R33 ;  /* 0x000000675d217223 */ /* 0x040fe20000000021 */
[C---:B------:R-:W-:Y:S01]  /*1bb0*/  FFMA R32, R93.reuse, R32, R102 ;  /* 0x000000205d207223 */ /* 0x040fe20000000066 */
[----:B------:R-:W-:Y:S01]  /*1bc0*/  FFMA R27, R93, R101, R27 ;  /* 0x000000655d1b7223 */ /* 0x000fe2000000001b */
[----:B------:R-:W-:Y:S01]  /*1bd0*/  LDS R102, [R28+UR6+0x910] ;  /* 0x000910061c667984 */ /* 0x000fe20008000800 */
[C---:B0-----:R-:W-:Y:S01]  /*1be0*/  FFMA R67, R17.reuse, R97, R67 ;  /* 0x0000006111437223 */ /* 0x041fe20000000043 */
[C---:B------:R-:W-:Y:S01]  /*1bf0*/  FFMA R68, R17.reuse, R95, R68 ;  /* 0x0000005f11447223 */ /* 0x040fe20000000044 */
[C---:B------:R-:W-:Y:S01]  /*1c00*/  FFMA R69, R17.reuse, R94, R69 ;  /* 0x0000005e11457223 */ /* 0x040fe20000000045 */
[C---:B------:R-:W-:Y:S01]  /*1c10*/  FFMA R70, R17.reuse, R84, R70 ;  /* 0x0000005411467223 */ /* 0x040fe20000000046 */
[C---:B------:R-:W-:Y:S01]  /*1c20*/  FFMA R71, R17.reuse, R7, R71 ;  /* 0x0000000711477223 */ /* 0x040fe20000000047 */
[C---:B------:R-:W-:Y:S01]  /*1c30*/  FFMA R72, R17.reuse, R75, R72 ;  /* 0x0000004b11487223 */ /* 0x040fe20000000048 */
[C---:B------:R-:W-:Y:S01]  /*1c40*/  FFMA R73, R17.reuse, R37, R73 ;  /* 0x0000002511497223 */ /* 0x040fe20000000049 */
[----:B------:R-:W-:Y:S01]  /*1c50*/  FFMA R74, R17, R34, R74 ;  /* 0x00000022114a7223 */ /* 0x000fe2000000004a */
[C---:B-1----:R-:W-:Y:S01]  /*1c60*/  FFMA R76, R16.reuse, R97, R76 ;  /* 0x00000061104c7223 */ /* 0x042fe2000000004c */
[C---:B------:R-:W-:Y:S01]  /*1c70*/  FFMA R77, R16.reuse, R95, R77 ;  /* 0x0000005f104d7223 */ /* 0x040fe2000000004d */
[C---:B------:R-:W-:Y:S01]  /*1c80*/  FFMA R78, R16.reuse, R94, R78 ;  /* 0x0000005e104e7223 */ /* 0x040fe2000000004e */
[C---:B------:R-:W-:Y:S01]  /*1c90*/  FFMA R79, R16.reuse, R84, R79 ;  /* 0x00000054104f7223 */ /* 0x040fe2000000004f */
[C---:B------:R-:W-:Y:S01]  /*1ca0*/  FFMA R80, R16.reuse, R7, R80 ;  /* 0x0000000710507223 */ /* 0x040fe20000000050 */
[C---:B------:R-:W-:Y:S01]  /*1cb0*/  FFMA R81, R16.reuse, R75, R81 ;  /* 0x0000004b10517223 */ /* 0x040fe20000000051 */
[CC--:B------:R-:W-:Y:S01]  /*1cc0*/  FFMA R82, R16.reuse, R37.reuse, R82 ;  /* 0x0000002510527223 */ /* 0x0c0fe20000000052 */
[-C--:B------:R-:W-:Y:S01]  /*1cd0*/  FFMA R83, R16, R34.reuse, R83 ;  /* 0x0000002210537223 */ /* 0x080fe20000000053 */
[C---:B---3--:R-:W-:Y:S01]  /*1ce0*/  FFMA R85, R13.reuse, R34, R85 ;  /* 0x000000220d557223 */ /* 0x048fe20000000055 */
[C---:B------:R-:W-:Y:S01]  /*1cf0*/  FFMA R86, R13.reuse, R37, R86 ;  /* 0x000000250d567223 */ /* 0x040fe20000000056 */
[C---:B------:R-:W-:Y:S01]  /*1d00*/  FFMA R87, R13.reuse, R75, R87 ;  /* 0x0000004b0d577223 */ /* 0x040fe20000000057 */
[C---:B------:R-:W-:Y:S01]  /*1d10*/  FFMA R88, R13.reuse, R7, R88 ;  /* 0x000000070d587223 */ /* 0x040fe20000000058 */
[C---:B------:R-:W-:Y:S01]  /*1d20*/  FFMA R89, R13.reuse, R84, R89 ;  /* 0x000000540d597223 */ /* 0x040fe20000000059 */
[C---:B------:R-:W-:Y:S01]  /*1d30*/  FFMA R90, R13.reuse, R94, R90 ;  /* 0x0000005e0d5a7223 */ /* 0x040fe2000000005a */
[C---:B------:R-:W-:Y:S01]  /*1d40*/  FFMA R91, R13.reuse, R95, R91 ;  /* 0x0000005f0d5b7223 */ /* 0x040fe2000000005b */
[----:B------:R-:W-:Y:S01]  /*1d50*/  FFMA R92, R13, R97, R92 ;  /* 0x000000610d5c7223 */ /* 0x000fe2000000005c */
[C---:B----4-:R-:W-:Y:S01]  /*1d60*/  FFMA R99, R11.reuse, R34, R99 ;  /* 0x000000220b637223 */ /* 0x050fe20000000063 */
        /* <DEDUP_REMOVED lines=24> */
[----:B------:R-:W0:Y:S04]  /*1ef0*/  LDS R101, [R28+UR6+0x890] ;  /* 0x000890061c657984 */ /* 0x000e280008000800 */
[----:B------:R-:W1:Y:S04]  /*1f00*/  LDS R93, [R28+UR6+0x8d0] ;  /* 0x0008d0061c5d7984 */ /* 0x000e680008000800 */
[----:B------:R-:W3:Y:S04]  /*1f10*/  LDS R13, [R35+UR11+0x850] ;  /* 0x0008500b230d7984 */ /* 0x000ee80008000800 */
[----:B------:R-:W4:Y:S04]  /*1f20*/  LDS R11, [R35+UR11+0x890] ;  /* 0x0008900b230b7984 */ /* 0x000f280008000800 */
[----:B------:R-:W4:Y:S04]  /*1f30*/  LDS R9, [R35+UR11+0x8d0] ;  /* 0x0008d00b23097984 */ /* 0x000f280008000800 */
[----:B------:R-:W5:Y:S04]  /*1f40*/  LDS R6, [R35+UR11+0x910] ;  /* 0x0009100b23067984 */ /* 0x000f680008000800 */
[----:B------:R-:W5:Y:S04]  /*1f50*/  LDS R26, [R35+UR11+0x950] ;  /* 0x0009500b231a7984 */ /* 0x000f680008000800 */
[----:B------:R-:W5:Y:S04]  /*1f60*/  LDS R23, [R35+UR11+0x990] ;  /* 0x0009900b23177984 */ /* 0x000f680008000800 */
[----:B------:R-:W5:Y:S04]  /*1f70*/  LDS R96, [R28+UR6+0x810] ;  /* 0x000810061c607984 */ /* 0x000f680008000800 */
[----:B------:R-:W5:Y:S04]  /*1f80*/  LDS R17, [R28+UR6+0x850] ;  /* 0x000850061c117984 */ /* 0x000f680008000800 */
[----:B------:R-:W5:Y:S04]  /*1f90*/  LDS R103, [R28+UR6+0x950] ;  /* 0x000950061c677984 */ /* 0x000f680008000800 */
[----:B------:R-:W2:Y:S04]  /*1fa0*/  LDS R104, [R28+UR6+0x990] ;  /* 0x000990061c687984 */ /* 0x000ea80008000800 */
[----:B------:R-:W2:Y:S04]  /*1fb0*/  LDS R113, [R28+UR6+0x9d0] ;  /* 0x0009d0061c717984 */ /* 0x000ea80008000800 */
[----:B------:R-:W2:Y:S01]  /*1fc0*/  LDS R36, [R35+UR11+0x9d0] ;  /* 0x0009d00b23247984 */ /* 0x000ea20008000800 */
[C---:B0-----:R-:W-:Y:S01]  /*1fd0*/  FFMA R20, R16.reuse, R101, R20 ;  /* 0x0000006510147223 */ /* 0x041fe20000000014 */
[C---:B-1----:R-:W-:Y:S01]  /*1fe0*/  FFMA R30, R16.reuse, R93, R30 ;  /* 0x0000005d101e7223 */ /* 0x042fe2000000001e */
[-C--:B------:R-:W-:Y:S01]  /*1ff0*/  FFMA R49, R16, R102.reuse, R49 ;  /* 0x0000006610317223 */ /* 0x080fe20000000031 */
[C---:B---3--:R-:W-:Y:S01]  /*2000*/  FFMA R57, R13.reuse, R101, R57 ;  /* 0x000000650d397223 */ /* 0x048fe20000000039 */
[CC--:B------:R-:W-:Y:S01]  /*2010*/  FFMA R58, R13.reuse, R93.reuse, R58 ;  /* 0x0000005d0d3a7223 */ /* 0x0c0fe2000000003a */
[-C--:B------:R-:W-:Y:S01]  /*2020*/  FFMA R59, R13, R102.reuse, R59 ;  /* 0x000000660d3b7223 */ /* 0x080fe2000000003b */
[CC--:B----4-:R-:W-:Y:S01]  /*2030*/  FFMA R70, R11.reuse, R102.reuse, R70 ;  /* 0x000000660b467223 */ /* 0x0d0fe20000000046 */
[C---:B------:R-:W-:Y:S01]  /*2040*/  FFMA R71, R11.reuse, R93, R71 ;  /* 0x0000005d0b477223 */ /* 0x040fe20000000047 */
[----:B------:R-:W-:Y:S01]  /*2050*/  FFMA R72, R11, R101, R72 ;  /* 0x000000650b487223 */ /* 0x000fe20000000048 */
[CC--:B------:R-:W-:Y:S01]  /*2060*/  FFMA R79, R9.reuse, R102.reuse, R79 ;  /* 0x00000066094f7223 */ /* 0x0c0fe2000000004f */
[C---:B------:R-:W-:Y:S01]  /*2070*/  FFMA R80, R9.reuse, R93, R80 ;  /* 0x0000005d09507223 */ /* 0x040fe20000000050 */
[-C--:B------:R-:W-:Y:S01]  /*2080*/  FFMA R81, R9, R101.reuse, R81 ;  /* 0x0000006509517223 */ /* 0x080fe20000000051 */
[C---:B-----5:R-:W-:Y:S01]  /*2090*/  FFMA R87, R6.reuse, R101, R87 ;  /* 0x0000006506577223 */ /* 0x060fe20000000057 */
[C---:B------:R-:W-:Y:S01]  /*20a0*/  FFMA R88, R6.reuse, R93, R88 ;  /* 0x0000005d06587223 */ /* 0x040fe20000000058 */
[-C--:B------:R-:W-:Y:S01]  /*20b0*/  FFMA R89, R6, R102.reuse, R89 ;  /* 0x0000006606597223 */ /* 0x080fe20000000059 */
[C---:B------:R-:W-:Y:S01]  /*20c0*/  FFMA R105, R26.reuse, R101, R105 ;  /* 0x000000651a697223 */ /* 0x040fe20000000069 */
[CC--:B------:R-:W-:Y:S01]  /*20d0*/  FFMA R106, R26.reuse, R93.reuse, R106 ;  /* 0x0000005d1a6a7223 */ /* 0x0c0fe2000000006a */
[-C--:B------:R-:W-:Y:S01]  /*20e0*/  FFMA R107, R26, R102.reuse, R107 ;  /* 0x000000661a6b7223 */ /* 0x080fe2000000006b */
[C---:B------:R-:W-:Y:S01]  /*20f0*/  FFMA R117, R23.reuse, R102, R117 ;  /* 0x0000006617757223 */ /* 0x040fe20000000075 */
[C---:B------:R-:W-:Y:S01]  /*2100*/  FFMA R111, R23.reuse, R93, R111 ;  /* 0x0000005d176f7223 */ /* 0x040fe2000000006f */
[----:B------:R-:W-:Y:S01]  /*2110*/  FFMA R110, R23, R101, R110 ;  /* 0x00000065176e7223 */ /* 0x000fe2000000006e */
[CC--:B------:R-:W-:Y:S01]  /*2120*/  FFMA R29, R16.reuse, R96.reuse, R29 ;  /* 0x00000060101d7223 */ /* 0x0c0fe2000000001d */
[CC--:B------:R-:W-:Y:S01]  /*2130*/  FFMA R55, R13.reuse, R96.reuse, R55 ;  /* 0x000000600d377223 */ /* 0x0c0fe20000000037 */
[CC--:B------:R-:W-:Y:S01]  /*2140*/  FFMA R25, R16.reuse, R17.reuse, R25 ;  /* 0x0000001110197223 */ /* 0x0c0fe20000000019 */
[-C--:B------:R-:W-:Y:S01]  /*2150*/  FFMA R56, R13, R17.reuse, R56 ;  /* 0x000000110d387223 */ /* 0x080fe20000000038 */
[C---:B------:R-:W-:Y:S01]  /*2160*/  FFMA R73, R11.reuse, R17, R73 ;  /* 0x000000110b497223 */ /* 0x040fe20000000049 */
[----:B------:R-:W-:Y:S01]  /*2170*/  FFMA R74, R11, R96, R74 ;  /* 0x000000600b4a7223 */ /* 0x000fe2000000004a */
[CC--:B------:R-:W-:Y:S01]  /*2180*/  FFMA R12, R16.reuse, R103.reuse, R12 ;  /* 0x00000067100c7223 */ /* 0x0c0fe2000000000c */
[-C--:B------:R-:W-:Y:S01]  /*2190*/  FFMA R60, R13, R103.reuse, R60 ;  /* 0x000000670d3c7223 */ /* 0x080fe2000000003c */
[-C--:B------:R-:W-:Y:S01]  /*21a0*/  FFMA R69, R11, R103.reuse, R69 ;  /* 0x000000670b457223 */ /* 0x080fe20000000045 */
[----:B------:R-:W-:Y:S01]  /*21b0*/  FFMA R78, R9, R103, R78 ;  /* 0x00000067094e7223 */ /* 0x000fe2000000004e */
[CC--:B--2---:R-:W-:Y:S01]  /*21c0*/  FFMA R10, R16.reuse, R104.reuse, R10 ;  /* 0x00000068100a7223 */ /* 0x0c4fe2000000000a */
[-C--:B------:R-:W-:Y:S01]  /*21d0*/  FFMA R61, R13, R104.reuse, R61 ;  /* 0x000000680d3d7223 */ /* 0x080fe2000000003d */
[-C--:B------:R-:W-:Y:S01]  /*21e0*/  FFMA R68, R11, R104.reuse, R68 ;  /* 0x000000680b447223 */ /* 0x080fe20000000044 */
[----:B------:R-:W-:Y:S01]  /*21f0*/  FFMA R77, R9, R104, R77 ;  /* 0x00000068094d7223 */ /* 0x000fe2000000004d */
[-C--:B------:R-:W-:Y:S01]  /*2200*/  FFMA R8, R16, R113.reuse, R8 ;  /* 0x0000007110087223 */ /* 0x080fe20000000008 */
[-C--:B------:R-:W-:Y:S01]  /*2210*/  FFMA R66, R13, R113.reuse, R66 ;  /* 0x000000710d427223 */ /* 0x080fe20000000042 */
[-C--:B------:R-:W-:Y:S01]  /*2220*/  FFMA R67, R11, R113.reuse, R67 ;  /* 0x000000710b437223 */ /* 0x080fe20000000043 */
[C---:B------:R-:W-:Y:S01]  /*2230*/  FFMA R76, R9.reuse, R113, R76 ;  /* 0x00000071094c7223 */ /* 0x040fe2000000004c */
[CC--:B------:R-:W-:Y:S01]  /*2240*/  FFMA R82, R9.reuse, R17.reuse, R82 ;  /* 0x0000001109527223 */ /* 0x0c0fe20000000052 */
[-C--:B------:R-:W-:Y:S01]  /*2250*/  FFMA R83, R9, R96.reuse, R83 ;  /* 0x0000006009537223 */ /* 0x080fe20000000053 */
        /* <DEDUP_REMOVED lines=18> */
[----:B------:R-:W-:Y:S01]  /*2380*/  LDS R33, [R35+UR11+0xa14] ;  /* 0x000a140b23217984 */ /* 0x000fe20008000800 */
[----:B------:R-:W-:-:S03]  /*2390*/  FFMA R113, R36, R113, R97 ;  /* 0x0000007124717223 */ /* 0x000fc60000000061 */
[----:B------:R-:W0:Y:S04]  /*23a0*/  LDS R21, [R28+UR6+0xa14] ;  /* 0x000a14061c157984 */ /* 0x000e280008000800 */
[----:B------:R-:W1:Y:S04]  /*23b0*/  LDS R98, [R28+UR6+0xa54] ;  /* 0x000a54061c627984 */ /* 0x000e680008000800 */
[----:B------:R-:W2:Y:S04]  /*23c0*/  LDS R16, [R28+UR6+0xa94] ;  /* 0x000a94061c107984 */ /* 0x000ea80008000800 */
[----:B------:R-:W3:Y:S04]  /*23d0*/  LDS R13, [R28+UR6+0xad4] ;  /* 0x000ad4061c0d7984 */ /* 0x000ee80008000800 */
[----:B------:R-:W4:Y:S04]  /*23e0*/  LDS R11, [R28+UR6+0xb14] ;  /* 0x000b14061c0b7984 */ /* 0x000f280008000800 */
[----:B------:R-:W5:Y:S04]  /*23f0*/  LDS R9, [R28+UR6+0xb54] ;  /* 0x000b54061c097984 */ /* 0x000f680008000800 */
        /* <DEDUP_REMOVED lines=8> */
[----:B------:R-:W5:Y:S01]  /*2480*/  LDS R97, [R35+UR11+0xbd4] ;  /* 0x000bd40b23617984 */ /* 0x000f620008000800 */
[C---:B------:R-:W-:Y:S01]  /*2490*/  FFMA R104, R36.reuse, R104, R95 ;  /* 0x0000006824687223 */ /* 0x040fe2000000005f */
[C---:B------:R-:W-:Y:S01]  /*24a0*/  FFMA R103, R36.reuse, R103, R94 ;  /* 0x0000006724677223 */ /* 0x040fe2000000005e */
[C---:B------:R-:W-:Y:S01]  /*24b0*/  FFMA R17, R36.reuse, R17, R37 ;  /* 0x0000001124117223 */ /* 0x040fe20000000025 */
[----:B------:R-:W-:Y:S01]  /*24c0*/  FFMA R96, R36, R96, R34 ;  /* 0x0000006024607223 */ /* 0x000fe20000000022 */
[C---:B0-----:R-:W-:Y:S01]  /*24d0*/  FFMA R29, R33.reuse, R21, R29 ;  /* 0x00000015211d7223 */ /* 0x041fe2000000001d */
[C---:B-1----:R-:W-:Y:S01]  /*24e0*/  FFMA R25, R33.reuse, R98, R25 ;  /* 0x0000006221197223 */ /* 0x042fe20000000019 */
[C---:B--2---:R-:W-:Y:S01]  /*24f0*/  FFMA R20, R33.reuse, R16, R20 ;  /* 0x0000001021147223 */ /* 0x044fe20000000014 */
[C---:B---3--:R-:W-:Y:S01]  /*2500*/  FFMA R30, R33.reuse, R13, R30 ;  /* 0x0000000d211e7223 */ /* 0x048fe2000000001e */
[C---:B----4-:R-:W-:Y:S01]  /*2510*/  FFMA R49, R33.reuse, R11, R49 ;  /* 0x0000000b21317223 */ /* 0x050fe20000000031 */
[C---:B-----5:R-:W-:Y:S01]  /*2520*/  FFMA R12, R33.reuse, R9, R12 ;  /* 0x00000009210c7223 */ /* 0x060fe2000000000c */
[C---:B------:R-:W-:Y:S01]  /*2530*/  FFMA R10, R33.reuse, R6, R10 ;  /* 0x00000006210a7223 */ /* 0x040fe2000000000a */
[----:B------:R-:W-:Y:S01]  /*2540*/  FFMA R8, R33, R27, R8 ;  /* 0x0000001b21087223 */ /* 0x000fe20000000008 */
[----:B------:R-:W-:Y:S01]  /*2550*/  LDS R34, [R28+UR6+0xcd8] ;  /* 0x000cd8061c227984 */ /* 0x000fe20008000800 */
        /* <DEDUP_REMOVED lines=48> */
[----:B------:R-:W-:Y:S01]  /*2860*/  LDS R32, [R28+UR6+0xc18] ;  /* 0x000c18061c207984 */ /* 0x000fe20008000800 */
[----:B------:R-:W-:-:S03]  /*2870*/  FFMA R27, R97, R27, R113 ;  /* 0x0000001b611b7223 */ /* 0x000fc60000000071 */
[----:B------:R-:W-:Y:S01]  /*2880*/  LDS R33, [R28+UR6+0xc58] ;  /* 0x000c58061c217984 */ /* 0x000fe20008000800 */
[----:B------:R-:W-:-:S03]  /*2890*/  FFMA R13, R97, R13, R93 ;  /* 0x0000000d610d7223 */ /* 0x000fc6000000005d */
[----:B------:R-:W-:Y:S04]  /*28a0*/  LDS R26, [R28+UR6+0xc98] ;  /* 0x000c98061c1a7984 */ /* 0x000fe80008000800 */
[----:B------:R-:W-:Y:S04]  /*28b0*/  LDS R23, [R28+UR6+0xd18] ;  /* 0x000d18061c177984 */ /* 0x000fe80008000800 */
[----:B------:R-:W-:Y:S04]  /*28c0*/  LDS R36, [R28+UR6+0xd58] ;  /* 0x000d58061c247984 */ /* 0x000fe80008000800 */
[----:B------:R-:W-:Y:S04]  /*28d0*/  LDS R37, [R28+UR6+0xd98] ;  /* 0x000d98061c257984 */ /* 0x000fe80008000800 */
[----:B------:R-:W-:Y:S04]  /*28e0*/  LDS R7, [R28+UR6+0xdd8] ;  /* 0x000dd8061c077984 */ /* 0x000fe80008000800 */
[----:B------:R-:W0:Y:S04]  /*28f0*/  LDS R75, [R35+UR11+0xc98] ;  /* 0x000c980b234b7984 */ /* 0x000e280008000800 */
[----:B------:R-:W1:Y:S04]  /*2900*/  LDS R84, [R35+UR11+0xcd8] ;  /* 0x000cd80b23547984 */ /* 0x000e680008000800 */
[----:B------:R-:W2:Y:S04]  /*2910*/  LDS R95, [R35+UR11+0xc18] ;  /* 0x000c180b235f7984 */ /* 0x000ea80008000800 */
[----:B------:R-:W3:Y:S04]  /*2920*/  LDS R94, [R35+UR11+0xc58] ;  /* 0x000c580b235e7984 */ /* 0x000ee80008000800 */
[----:B------:R-:W4:Y:S04]  /*2930*/  LDS R93, [R35+UR11+0xd18] ;  /* 0x000d180b235d7984 */ /* 0x000f280008000800 */
[----:B------:R-:W5:Y:S01]  /*2940*/  LDS R113, [R35+UR11+0xd58] ;  /* 0x000d580b23717984 */ /* 0x000f620008000800 */
[C---:B------:R-:W-:Y:S01]  /*2950*/  FFMA R6, R97.reuse, R6, R104 ;  /* 0x0000000661067223 */ /* 0x040fe20000000068 */
[C---:B------:R-:W-:Y:S01]  /*2960*/  FFMA R9, R97.reuse, R9, R103 ;  /* 0x0000000961097223 */ /* 0x040fe20000000067 */
[C---:B------:R-:W-:Y:S01]  /*2970*/  FFMA R11, R97.reuse, R11, R102 ;  /* 0x0000000b610b7223 */ /* 0x040fe20000000066 */
[C---:B------:R-:W-:Y:S01]  /*2980*/  FFMA R16, R97.reuse, R16, R101 ;  /* 0x0000001061107223 */ /* 0x040fe20000000065 */
[C---:B------:R-:W-:Y:S01]  /*2990*/  FFMA R17, R97.reuse, R98, R17 ;  /* 0x0000006261117223 */ /* 0x040fe20000000011 */
[----:B------:R-:W-:Y:S01]  /*29a0*/  FFMA R21, R97, R21, R96 ;  /* 0x0000001561157223 */ /* 0x000fe20000000060 */
[----:B------:R-:W-:Y:S04]  /*29b0*/  LDS R98, [R35+UR11+0xf1c] ;  /* 0x000f1c0b23627984 */ /* 0x000fe80008000800 */
[----:B------:R-:W-:Y:S04]  /*29c0*/  LDS R97, [R35+UR11+0xedc] ;  /* 0x000edc0b23617984 */ /* 0x000fe80008000800 */
[----:B------:R-:W-:Y:S04]  /*29d0*/  LDS R101, [R35+UR11+0xf5c] ;  /* 0x000f5c0b23657984 */ /* 0x000fe80008000800 */
        /* <DEDUP_REMOVED lines=15> */
[C---:B------:R-:W-:Y:S01]  /*2ad0*/  FFMA R82, R84.reuse, R33, R82 ;  /* 0x0000002154527223 */ /* 0x040fe20000000052 */
[-C--:B------:R-:W-:Y:S01]  /*2ae0*/  FFMA R83, R84, R32.reuse, R83 ;  /* 0x0000002054537223 */ /* 0x080fe20000000053 */
[----:B------:R-:W0:Y:S01]  /*2af0*/  LDS R75, [R35+UR11+0xd98] ;  /* 0x000d980b234b7984 */ /* 0x000e220008000800 */
[----:B--2---:R-:W-:-:S03]  /*2b00*/  FFMA R29, R95, R32, R29 ;  /* 0x000000205f1d7223 */ /* 0x004fc6000000001d */
[----:B------:R-:W1:Y:S01]  /*2b10*/  LDS R84, [R35+UR11+0xdd8] ;  /* 0x000dd80b23547984 */ /* 0x000e620008000800 */
[C---:B------:R-:W-:Y:S01]  /*2b20*/  FFMA R25, R95.reuse, R33, R25 ;  /* 0x000000215f197223 */ /* 0x040fe20000000019 */
[C---:B------:R-:W-:Y:S01]  /*2b30*/  FFMA R20, R95.reuse, R26, R20 ;  /* 0x0000001a5f147223 */ /* 0x040fe20000000014 */
[C---:B------:R-:W-:Y:S01]  /*2b40*/  FFMA R30, R95.reuse, R34, R30 ;  /* 0x000000225f1e7223 */ /* 0x040fe2000000001e */
[C---:B------:R-:W-:Y:S01]  /*2b50*/  FFMA R49, R95.reuse, R23, R49 ;  /* 0x000000175f317223 */ /* 0x040fe20000000031 */
[C---:B------:R-:W-:Y:S01]  /*2b60*/  FFMA R12, R95.reuse, R36, R12 ;  /* 0x000000245f0c7223 */ /* 0x040fe2000000000c */
[C---:B------:R-:W-:Y:S01]  /*2b70*/  FFMA R10, R95.reuse, R37, R10 ;  /* 0x000000255f0a7223 */ /* 0x040fe2000000000a */
[----:B------:R-:W-:Y:S01]  /*2b80*/  FFMA R8, R95, R7, R8 ;  /* 0x000000075f087223 */ /* 0x000fe20000000008 */
        /* <DEDUP_REMOVED lines=13> */
[C---:B------:R-:W-:Y:S01]  /*2c60*/  FFMA R90, R93.reuse, R36, R90 ;  /* 0x000000245d5a7223 */ /* 0x040fe2000000005a */
[C---:B------:R-:W-:Y:S01]  /*2c70*/  FFMA R91, R93.reuse, R37, R91 ;  /* 0x000000255d5b7223 */ /* 0x040fe2000000005b */
[----:B------:R-:W-:Y:S01]  /*2c80*/  FFMA R92, R93, R7, R92 ;  /* 0x000000075d5c7223 */ /* 0x000fe2000000005c */
[C---:B-----5:R-:W-:Y:S01]  /*2c90*/  FFMA R99, R113.reuse, R32, R99 ;  /* 0x0000002071637223 */ /* 0x060fe20000000063 */
        /* <DEDUP_REMOVED lines=10> */
[----:B------:R-:W-:Y:S04]  /*2d40*/  LDS R103, [R35+UR11+0xfdc] ;  /* 0x000fdc0b23677984 */ /* 0x000fe80008000800 */
[----:B------:R-:W2:Y:S01]  /*2d50*/  LDS R113, [R28+UR6+0xe9c] ;  /* 0x000e9c061c717984 */ /* 0x000ea20008000800 */
[CC--:B0-----:R-:W-:Y:S01]  /*2d60*/  FFMA R110, R75.reuse, R26.reuse, R110 ;  /* 0x0000001a4b6e7223 */ /* 0x0c1fe2000000006e */
[C---:B-1----:R-:W-:Y:S01]  /*2d70*/  FFMA R16, R84.reuse, R26, R16 ;  /* 0x0000001a54107223 */ /* 0x042fe20000000010 */
        /* <DEDUP_REMOVED lines=13> */
[----:B------:R-:W-:Y:S01]  /*2e50*/  FFMA R32, R84, R32, R21 ;  /* 0x0000002054207223 */ /* 0x000fe20000000015 */
[----:B------:R-:W0:Y:S04]  /*2e60*/  LDS R96, [R28+UR6+0xe1c] ;  /* 0x000e1c061c607984 */ /* 0x000e280008000800 */
[----:B------:R-:W1:Y:S04]  /*2e70*/  LDS R104, [R28+UR6+0xe5c] ;  /* 0x000e5c061c687984 */ /* 0x000e680008000800 */
[----:B------:R-:W3:Y:S04]  /*2e80*/  LDS R17, [R28+UR6+0xf1c] ;  /* 0x000f1c061c117984 */ /* 0x000ee80008000800 */
[----:B------:R-:W4:Y:S04]  /*2e90*/  LDS R75, [R28+UR6+0xf5c] ;  /* 0x000f5c061c4b7984 */ /* 0x000f280008000800 */
[----:B------:R-:W-:Y:S01]  /*2ea0*/  LDS R84, [R28+UR6+0xfdc] ;  /* 0x000fdc061c547984 */ /* 0x000fe20008000800 */
[-C--:B--2---:R-:W-:Y:S01]  /*2eb0*/  FFMA R20, R93, R113.reuse, R20 ;  /* 0x000000715d147223 */ /* 0x084fe20000000014 */
[-C--:B------:R-:W-:Y:S01]  /*2ec0*/  FFMA R57, R94, R113.reuse, R57 ;  /* 0x000000715e397223 */ /* 0x080fe20000000039 */
[-C--:B------:R-:W-:Y:S01]  /*2ed0*/  FFMA R72, R95, R113.reuse, R72 ;  /* 0x000000715f487223 */ /* 0x080fe20000000048 */
[-C--:B------:R-:W-:Y:S01]  /*2ee0*/  FFMA R81, R97, R113.reuse, R81 ;  /* 0x0000007161517223 */ /* 0x080fe20000000051 */
[-C--:B------:R-:W-:Y:S01]  /*2ef0*/  FFMA R87, R98, R113.reuse, R87 ;  /* 0x0000007162577223 */ /* 0x080fe20000000057 */
[-C--:B------:R-:W-:Y:S01]  /*2f00*/  FFMA R105, R101, R113.reuse, R105 ;  /* 0x0000007165697223 */ /* 0x080fe20000000069 */
[-C--:B------:R-:W-:Y:S01]  /*2f10*/  FFMA R110, R102, R113.reuse, R110 ;  /* 0x00000071666e7223 */ /* 0x080fe2000000006e */
[----:B------:R-:W-:-:S02]  /*2f20*/  FFMA R16, R103, R113, R16 ;  /* 0x0000007167107223 */ /* 0x000fc40000000010 */
[----:B------:R-:W2:Y:S01]  /*2f30*/  LDS R113, [R28+UR6+0xf9c] ;  /* 0x000f9c061c717984 */ /* 0x000ea20008000800 */
[----:B------:R-:W-:Y:S06]  /*2f40*/  BAR.SYNC.DEFER_BLOCKING 0x0 ;  /* 0x0000000000007b1d */ /* 0x000fec0000010000 */
[----:B------:R-:W-:Y:S04]  /*2f50*/  STS [R3], R38 ;  /* 0x0000002603007388 */ /* 0x000fe80000000800 */
[----:B------:R-:W-:Y:S04]  /*2f60*/  STS [R3+0x80], R31 ;  /* 0x0000801f03007388 */ /* 0x000fe80000000800 */
[----:B------:R-:W-:Y:S04]  /*2f70*/  STS [R3+0x100], R15 ;  /* 0x0001000f03007388 */ /* 0x000fe80000000800 */
[----:B------:R-:W-:Y:S04]  /*2f80*/  STS [R3+0x180], R54 ;  /* 0x0001803603007388 */ /* 0x000fe80000000800 */
[----:B------:R-:W-:Y:S04]  /*2f90*/  STS [R4], R53 ;  /* 0x0000003504007388 */ /* 0x000fe80000000800 */
[----:B------:R3:W-:Y:S04]  /*2fa0*/  STS [R4+0x80], R52 ;  /* 0x0000803404007388 */ /* 0x0007e80000000800 */
[----:B------:R1:W-:Y:S04]  /*2fb0*/  STS [R4+0x100], R51 ;  /* 0x0001003304007388 */ /* 0x0003e80000000800 */
[----:B------:R2:W-:Y:S01]  /*2fc0*/  STS [R4+0x180], R50 ;  /* 0x0001803204007388 */ /* 0x0005e20000000800 */
[----:B------:R-:W-:Y:S01]  /*2fd0*/  BAR.SYNC.DEFER_BLOCKING 0x0 ;  /* 0x0000000000007b1d */ /* 0x000fe20000010000 */
[-C--:B0-----:R-:W-:Y:S01]  /*2fe0*/  FFMA R29, R93, R96.reuse, R29 ;  /* 0x000000605d1d7223 */ /* 0x081fe2000000001d */
[-C--:B------:R-:W-:Y:S01]  /*2ff0*/  FFMA R55, R94, R96.reuse, R55 ;  /* 0x000000605e377223 */ /* 0x080fe20000000037 */
[-C--:B------:R-:W-:Y:S01]  /*3000*/  FFMA R74, R95, R96.reuse, R74 ;  /* 0x000000605f4a7223 */ /* 0x080fe2000000004a */
[-C--:B------:R-:W-:Y:S01]  /*3010*/  FFMA R83, R97, R96.reuse, R83 ;  /* 0x0000006061537223 */ /* 0x080fe20000000053 */
[-C--:B------:R-:W-:Y:S01]  /*3020*/  FFMA R85, R98, R96.reuse, R85 ;  /* 0x0000006062557223 */ /* 0x080fe20000000055 */
[-C--:B------:R-:W-:Y:S01]  /*3030*/  FFMA R99, R101, R96.reuse, R99 ;  /* 0x0000006065637223 */ /* 0x080fe20000000063 */
[----:B------:R-:W-:Y:S01]  /*3040*/  FFMA R6, R102, R96, R22 ;  /* 0x0000006066067223 */ /* 0x000fe20000000016 */
[-C--:B-1----:R-:W-:Y:S01]  /*3050*/  FFMA R25, R93, R104.reuse, R25 ;  /* 0x000000685d197223 */ /* 0x082fe20000000019 */
[-C--:B------:R-:W-:Y:S01]  /*3060*/  FFMA R56, R94, R104.reuse, R56 ;  /* 0x000000685e387223 */ /* 0x080fe20000000038 */
[-C--:B------:R-:W-:Y:S01]  /*3070*/  FFMA R73, R95, R104.reuse, R73 ;  /* 0x000000685f497223 */ /* 0x080fe20000000049 */
[-C--:B------:R-:W-:Y:S01]  /*3080*/  FFMA R82, R97, R104.reuse, R82 ;  /* 0x0000006861527223 */ /* 0x080fe20000000052 */
[-C--:B------:R-:W-:Y:S01]  /*3090*/  FFMA R86, R98, R104.reuse, R86 ;  /* 0x0000006862567223 */ /* 0x080fe20000000056 */
[-C--:B------:R-:W-:Y:S01]  /*30a0*/  FFMA R100, R101, R104.reuse, R100 ;  /* 0x0000006865647223 */ /* 0x080fe20000000064 */
[----:B------:R-:W-:Y:S01]  /*30b0*/  FFMA R7, R102, R104, R18 ;  /* 0x0000006866077223 */ /* 0x000fe20000000012 */
[C---:B------:R-:W-:Y:S01]  /*30c0*/  FFMA R96, R103.reuse, R96, R32 ;  /* 0x0000006067607223 */ /* 0x040fe20000000020 */
[----:B------:R-:W-:Y:S01]  /*30d0*/  FFMA R104, R103, R104, R33 ;  /* 0x0000006867687223 */ /* 0x000fe20000000021 */
[----:B---3--:R-:W-:Y:S01]  /*30e0*/  FFMA R52, R93, R17, R49 ;  /* 0x000000115d347223 */ /* 0x008fe20000000031 */
[----:B------:R3:W0:Y:S04]  /*30f0*/  LDS R15, [R28+UR6] ;  /* 0x000000061c0f7984 */ /* 0x0006280008000800 */
[----:B------:R3:W1:Y:S04]  /*3100*/  LDS R23, [R28+UR6+0x40] ;  /* 0x000040061c177984 */ /* 0x0006680008000800 */
[----:B------:R3:W0:Y:S04]  /*3110*/  LDS R22, [R28+UR6+0x80] ;  /* 0x000080061c167984 */ /* 0x0006280008000800 */
[----:B------:R3:W0:Y:S04]  /*3120*/  LDS R26, [R28+UR6+0xc0] ;  /* 0x0000c0061c1a7984 */ /* 0x0006280008000800 */
[----:B------:R3:W0:Y:S04]  /*3130*/  LDS R31, [R28+UR6+0x100] ;  /* 0x000100061c1f7984 */ /* 0x0006280008000800 */
[----:B------:R3:W0:Y:S04]  /*3140*/  LDS R32, [R28+UR6+0x140] ;  /* 0x000140061c207984 */ /* 0x0006280008000800 */
[----:B------:R3:W0:Y:S04]  /*3150*/  LDS R33, [R28+UR6+0x180] ;  /* 0x000180061c217984 */ /* 0x0006280008000800 */
[----:B------:R3:W0:Y:S04]  /*3160*/  LDS R49, [R35+UR11] ;  /* 0x0000000b23317984 */ /* 0x0006280008000800 */
[----:B------:R3:W0:Y:S04]  /*3170*/  LDS R51, [R35+UR11+0x40] ;  /* 0x0000400b23337984 */ /* 0x0006280008000800 */
[----:B------:R3:W0:Y:S04]  /*3180*/  LDS R50, [R35+UR11+0x80] ;  /* 0x0000800b23327984 */ /* 0x0006280008000800 */
[----:B------:R3:W0:Y:S04]  /*3190*/  LDS R38, [R35+UR11+0xc0] ;  /* 0x0000c00b23267984 */ /* 0x0006280008000800 */
[----:B------:R3:W0:Y:S04]  /*31a0*/  LDS R36, [R35+UR11+0x100] ;  /* 0x0001000b23247984 */ /* 0x0006280008000800 */
[----:B------:R3:W0:Y:S04]  /*31b0*/  LDS R34, [R35+UR11+0x140] ;  /* 0x0001400b23227984 */ /* 0x0006280008000800 */
[----:B------:R3:W0:Y:S04]  /*31c0*/  LDS R21, [R35+UR11+0x180] ;  /* 0x0001800b23157984 */ /* 0x0006280008000800 */
[----:B------:R3:W0:Y:S04]  /*31d0*/  LDS R18, [R35+UR11+0x1c0] ;  /* 0x0001c00b23127984 */ /* 0x0006280008000800 */
[----:B------:R-:W0:Y:S01]  /*31e0*/  LDS R28, [R28+UR6+0x1c0] ;  /* 0x0001c0061c1c7984 */ /* 0x000e220008000800 */
[----:B------:R-:W-:-:S02]  /*31f0*/  UIADD3 UR4, UP0, UPT, UR4, 0x1, URZ ;  /* 0x0000000104047890 */ /* 0x000fc4000ff1e0ff */
[----:B------:R-:W-:Y:S02]  /*3200*/  UIADD3 UR8, UPT, UPT, UR8, 0x1, URZ ;  /* 0x0000000108087890 */ /* 0x000fe4000fffe0ff */
[----:B------:R-:W-:Y:S02]  /*3210*/  UIADD3.X UR5, UPT, UPT, URZ, UR5, URZ, UP0, !UPT ;  /* 0x00000005ff057290 */ /* 0x000fe400087fe4ff */
[----:B------:R-:W-:Y:S01]  /*3220*/  UISETP.NE.AND UP0, UPT, UR8, URZ, UPT ;  /* 0x000000ff0800728c */ /* 0x000fe2000bf05270 */
[-C--:B------:R-:W-:Y:S01]  /*3230*/  FFMA R59, R94, R17.reuse, R59 ;  /* 0x000000115e3b7223 */ /* 0x080fe2000000003b */
        /* <DEDUP_REMOVED lines=12> */
[C---:B------:R-:W-:Y:S01]  /*3300*/  FFMA R13, R103.reuse, R118, R13 ;  /* 0x00000076670d7223 */ /* 0x040fe2000000000d */
        /* <DEDUP_REMOVED lines=25> */
[----:B01-3--:R-:W-:Y:S06]  /*34a0*/  BRA.U UP0, `(.L_x_2) ;  /* 0xffffffd500387547 */ /* 0x00bfec000b83ffff */
.L_x_1:
[----:B------:R-:W0:Y:S01]  /*34b0*/  LDCU UR6, c[0x0][0x3c4] ;  /* 0x00007880ff0677ac */ /* 0x000e220008000800 */
[----:B-1----:R-:W-:Y:S02]  /*34c0*/  LOP3.LUT R3, R19, 0xf, RZ, 0xc0, !PT ;  /* 0x0000000f13037812 */ /* 0x002fe400078ec0ff */
[----:B------:R-:W-:Y:S01]  /*34d0*/  SHF.R.U32.HI R0, RZ, 0x4, R19 ;  /* 0x00000004ff007819 */ /* 0x000fe20000011613 */
[----:B------:R-:W1:Y:S01]  /*34e0*/  LDCU.64 UR4, c[0x0][0x3b0] ;  /* 0x00007600ff0477ac */ /* 0x000e620008000a00 */
[----:B------:R-:W-:-:S03]  /*34f0*/  SHF.L.U32 R5, R24, 0x4, RZ ;  /* 0x0000000418057819 */ /* 0x000fc600000006ff */
[-C--:B------:R-:W-:Y:S02]  /*3500*/  IMAD R0, R0, R24.reuse, R3 ;  /* 0x0000001800007224 */ /* 0x080fe400078e0203 */
[----:B------:R-:W-:-:S05]  /*3510*/  IMAD R3, R2, R24, UR14 ;  /* 0x0000000e02037e24 */ /* 0x000fca000f8e0218 */
[----:B------:R-:W-:-:S04]  /*3520*/  LEA R0, P0, R3, R0, 0x7 ;  /* 0x0000000003007211 */ /* 0x000fc800078038ff */
[----:B------:R-:W-:Y:S02]  /*3530*/  IADD3.X R3, PT, PT, RZ, RZ, RZ, P0, !PT ;  /* 0x000000ffff037210 */ /* 0x000fe400007fe4ff */
[----:B0-----:R-:W-:Y:S02]  /*3540*/  FSETP.NEU.AND P0, PT, RZ, UR6, PT ;  /* 0x00000006ff007c0b */ /* 0x001fe4000bf0d000 */
[----:B-1----:R-:W-:-:S04]  /*3550*/  LEA R2, P1, R0, UR4, 0x2 ;  /* 0x0000000400027c11 */ /* 0x002fc8000f8210ff */
[----:B------:R-:W-:-:S07]  /*3560*/  LEA.HI.X R3, R0, UR5, R3, 0x2, P1 ;  /* 0x0000000500037c11 */ /* 0x000fce00088f1403 */
[----:B------:R-:W-:Y:S05]  /*3570*/  @!P0 BRA `(.L_x_3) ;  /* 0x0000001000248947 */ /* 0x000fea0003800000 */
[----:B------:R-:W2:Y:S01]  /*3580*/  LDG.E R0, desc[UR12][R2.64] ;  /* 0x0000000c02007981 */ /* 0x000ea2000c1e1900 */
[----:B------:R-:W0:Y:S03]  /*3590*/  LDCU UR4, c[0x0][0x3c0] ;  /* 0x00007800ff0477ac */ /* 0x000e260008000800 */
[----:B------:R-:W3:Y:S04]  /*35a0*/  LDG.E R4, desc[UR12][R2.64+0x40] ;  /* 0x0000400c02047981 */ /* 0x000ee8000c1e1900 */
[----:B------:R-:W4:Y:S04]  /*35b0*/  LDG.E R11, desc[UR12][R2.64+0x80] ;  /* 0x0000800c020b7981 */ /* 0x000f28000c1e1900 */
[----:B------:R-:W5:Y:S04]  /*35c0*/  LDG.E R14, desc[UR12][R2.64+0xc0] ;  /* 0x0000c00c020e7981 */ /* 0x000f68000c1e1900 */
[----:B------:R-:W5:Y:S04]  /*35d0*/  LDG.E R15, desc[UR12][R2.64+0x100] ;  /* 0x0001000c020f7981 */ /* 0x000f68000c1e1900 */
[----:B------:R-:W5:Y:S04]  /*35e0*/  LDG.E R18, desc[UR12][R2.64+0x140] ;  /* 0x0001400c02127981 */ /* 0x000f68000c1e1900 */
[----:B------:R-:W5:Y:S04]  /*35f0*/  LDG.E R19, desc[UR12][R2.64+0x180] ;  /* 0x0001800c02137981 */ /* 0x000f68000c1e1900 */
[----:B------:R-:W5:Y:S01]  /*3600*/  LDG.E R21, desc[UR12][R2.64+0x1c0] ;  /* 0x0001c00c02157981 */ /* 0x000f62000c1e1900 */
[----:B--2---:R-:W-:-:S04]  /*3610*/  FMUL R0, R0, UR6 ;  /* 0x0000000600007c20 */ /* 0x004fc80008400000 */
[----:B0-----:R-:W-:Y:S01]  /*3620*/  FFMA R29, R29, UR4, R0 ;  /* 0x000000041d1d7c23 */ /* 0x001fe20008000000 */
[----:B---3--:R-:W-:Y:S01]  /*3630*/  FMUL R4, R4, UR6 ;  /* 0x0000000604047c20 */ /* 0x008fe20008400000 */
[----:B----4-:R-:W-:-:S03]  /*3640*/  FMUL R11, R11, UR6 ;  /* 0x000000060b0b7c20 */ /* 0x010fc60008400000 */
[----:B------:R-:W-:Y:S01]  /*3650*/  FFMA R55, R55, UR4, R4 ;  /* 0x0000000437377c23 */ /* 0x000fe20008000004 */
[----:B------:R-:W-:Y:S01]  /*3660*/  IMAD.WIDE R4, R5, 0x4, R2 ;  /* 0x0000000405047825 */ /* 0x000fe200078e0202 */
[----:B------:R-:W-:Y:S03]  /*3670*/  STG.E desc[UR12][R2.64], R29 ;  /* 0x0000001d02007986 */ /* 0x000fe6000c10190c */
[----:B-----5:R-:W-:Y:S01]  /*3680*/  FMUL R14, R14, UR6 ;  /* 0x000000060e0e7c20 */ /* 0x020fe20008400000 */
[----:B------:R-:W-:Y:S01]  /*3690*/  FFMA R11, R74, UR4, R11 ;  /* 0x000000044a0b7c23 */ /* 0x000fe2000800000b */
[----:B------:R-:W-:Y:S01]  /*36a0*/  STG.E desc[UR12][R2.64+0x40], R55 ;  /* 0x0000403702007986 */ /* 0x000fe2000c10190c */
[----:B------:R-:W-:Y:S01]  /*36b0*/  FMUL R0, R15, UR6 ;  /* 0x000000060f007c20 */ /* 0x000fe20008400000 */
[----:B------:R-:W-:Y:S02]  /*36c0*/  FFMA R83, R83, UR4, R14 ;  /* 0x0000000453537c23 */ /* 0x000fe4000800000e */
[----:B------:R0:W-:Y:S01]  /*36d0*/  STG.E desc[UR12][R2.64+0x80], R11 ;  /* 0x0000800b02007986 */ /* 0x0001e2000c10190c */
[----:B------:R-:W-:Y:S01]  /*36e0*/  FMUL R18, R18, UR6 ;  /* 0x0000000612127c20 */ /* 0x000fe20008400000 */
[----:B------:R-:W-:-:S02]  /*36f0*/  FFMA R85, R85, UR4, R0 ;  /* 0x0000000455557c23 */ /* 0x000fc40008000000 */
[----:B------:R-:W-:Y:S01]  /*3700*/  STG.E desc[UR12][R2.64+0xc0], R83 ;  /* 0x0000c05302007986 */ /* 0x000fe2000c10190c */
[----:B------:R-:W-:Y:S01]  /*3710*/  FMUL R19, R19, UR6 ;  /* 0x0000000613137c20 */ /* 0x000fe20008400000 */
[----:B------:R-:W-:Y:S02]  /*3720*/  FFMA R99, R99, UR4, R18 ;  /* 0x0000000463637c23 */ /* 0x000fe40008000012 */
[----:B------:R-:W-:Y:S01]  /*3730*/  STG.E desc[UR12][R2.64+0x100], R85 ;  /* 0x0001005502007986 */ /* 0x000fe2000c10190c */
[----:B------:R-:W-:Y:S01]  /*3740*/  FMUL R21, R21, UR6 ;  /* 0x0000000615157c20 */ /* 0x000fe20008400000 */
[----:B------:R-:W-:Y:S02]  /*3750*/  FFMA R19, R6, UR4, R19 ;  /* 0x0000000406137c23 */ /* 0x000fe40008000013 */
[----:B------:R-:W-:Y:S01]  /*3760*/  STG.E desc[UR12][R2.64+0x140], R99 ;  /* 0x0001406302007986 */ /* 0x000fe2000c10190c */
[----:B------:R-:W-:-:S03]  /*3770*/  FFMA R21, R96, UR4, R21 ;  /* 0x0000000460157c23 */ /* 0x000fc60008000015 */
[----:B------:R-:W-:Y:S04]  /*3780*/  STG.E desc[UR12][R2.64+0x180], R19 ;  /* 0x0001801302007986 */ /* 0x000fe8000c10190c */
[----:B------:R1:W-:Y:S04]  /*3790*/  STG.E desc[UR12][R2.64+0x1c0], R21 ;  /* 0x0001c01502007986 */ /* 0x0003e8000c10190c */
[----:B------:R-:W2:Y:S04]  /*37a0*/  LDG.E R0, desc[UR12][R4.64] ;  /* 0x0000000c04007981 */ /* 0x000ea8000c1e1900 */
[----:B------:R-:W3:Y:S04]  /*37b0*/  LDG.E R23, desc[UR12][R4.64+0x180] ;  /* 0x0001800c04177981 */ /* 0x000ee8000c1e1900 */
[----:B------:R-:W0:Y:S04]  /*37c0*/  LDG.E R6, desc[UR12][R4.64+0x40] ;  /* 0x0000400c04067981 */ /* 0x000e28000c1e1900 */
[----:B------:R-:W4:Y:S04]  /*37d0*/  LDG.E R14, desc[UR12][R4.64+0x80] ;  /* 0x0000800c040e7981 */ /* 0x000f28000c1e1900 */
[----:B------:R-:W5:Y:S04]  /*37e0*/  LDG.E R15, desc[UR12][R4.64+0xc0] ;  /* 0x0000c00c040f7981 */ /* 0x000f68000c1e1900 */
[----:B------:R-:W1:Y:S04]  /*37f0*/  LDG.E R18, desc[UR12][R4.64+0x100] ;  /* 0x0001000c04127981 */ /* 0x000e68000c1e1900 */
[----:B------:R-:W5:Y:S04]  /*3800*/  LDG.E R22, desc[UR12][R4.64+0x140] ;  /* 0x0001400c04167981 */ /* 0x000f68000c1e1900 */
[----:B------:R-:W5:Y:S01]  /*3810*/  LDG.E R26, desc[UR12][R4.64+0x1c0] ;  /* 0x0001c00c041a7981 */ /* 0x000f62000c1e1900 */
[----:B--2---:R-:W-:-:S04]  /*3820*/  FMUL R0, R0, UR6 ;  /* 0x0000000600007c20 */ /* 0x004fc80008400000 */
[----:B------:R-:W-:Y:S01]  /*3830*/  FFMA R25, R25, UR4, R0 ;  /* 0x0000000419197c23 */ /* 0x000fe20008000000 */
[----:B---3--:R-:W-:Y:S01]  /*3840*/  FMUL R0, R23, UR6 ;  /* 0x0000000617007c20 */ /* 0x008fe20008400000 */
[----:B0-----:R-:W-:Y:S01]  /*3850*/  FMUL R11, R6, UR6 ;  /* 0x00000006060b7c20 */ /* 0x001fe20008400000 */
[----:B----4-:R-:W-:Y:S01]  /*3860*/  FMUL R14, R14, UR6 ;  /* 0x000000060e0e7c20 */ /* 0x010fe20008400000 */
[----:B-----5:R-:W-:Y:S01]  /*3870*/  FMUL R15, R15, UR6 ;  /* 0x000000060f0f7c20 */ /* 0x020fe20008400000 */
[----:B-1----:R-:W-:Y:S01]  /*3880*/  FMUL R3, R18, UR6 ;  /* 0x0000000612037c20 */ /* 0x002fe20008400000 */
[----:B------:R-:W-:Y:S01]  /*3890*/  FMUL R21, R22, UR6 ;  /* 0x0000000616157c20 */ /* 0x000fe20008400000 */
[----:B------:R-:W-:Y:S01]  /*38a0*/  FMUL R23, R26, UR6 ;  /* 0x000000061a177c20 */ /* 0x000fe20008400000 */
[----:B------:R-:W-:Y:S01]  /*38b0*/  FFMA R11, R56, UR4, R11 ;  /* 0x00000004380b7c23 */ /* 0x000fe2000800000b */
[----:B------:R-:W-:Y:S01]  /*38c0*/  FFMA R73, R73, UR4, R14 ;  /* 0x0000000449497c23 */ /* 0x000fe2000800000e */
[----:B------:R-:W-:Y:S01]  /*38d0*/  FFMA R15, R82, UR4, R15 ;  /* 0x00000004520f7c23 */ /* 0x000fe2000800000f */
[----:B------:R-:W-:Y:S01]  /*38e0*/  FFMA R19, R86, UR4, R3 ;  /* 0x0000000456137c23 */ /* 0x000fe20008000003 */
[----:B------:R-:W-:Y:S01]  /*38f0*/  FFMA R21, R100, UR4, R21 ;  /* 0x0000000464157c23 */ /* 0x000fe20008000015 */
[----:B------:R-:W-:Y:S01]  /*3900*/  FFMA R7, R7, UR4, R0 ;  /* 0x0000000407077c23 */ /* 0x000fe20008000000 */
[----:B------:R-:W-:Y:S01]  /*3910*/  FFMA R23, R104, UR4, R23 ;  /* 0x0000000468177c23 */ /* 0x000fe20008000017 */
[----:B------:R-:W-:Y:S01]  /*3920*/  IMAD.WIDE R2, R24, 0x40, R4 ;  /* 0x0000004018027825 */ /* 0x000fe200078e0204 */
[----:B------:R-:W-:Y:S04]  /*3930*/  STG.E desc[UR12][R4.64], R25 ;  /* 0x0000001904007986 */ /* 0x000fe8000c10190c */
[----:B------:R-:W-:Y:S04]  /*3940*/  STG.E desc[UR12][R4.64+0x40], R11 ;  /* 0x0000400b04007986 */ /* 0x000fe8000c10190c */
[----:B------:R-:W-:Y:S04]  /*3950*/  STG.E desc[UR12][R4.64+0x80], R73 ;  /* 0x0000804904007986 */ /* 0x000fe8000c10190c */
[----:B------:R0:W-:Y:S04]  /*3960*/  STG.E desc[UR12][R4.64+0xc0], R15 ;  /* 0x0000c00f04007986 */ /* 0x0001e8000c10190c */
[----:B------:R1:W-:Y:S04]  /*3970*/  STG.E desc[UR12][R4.64+0x100], R19 ;  /* 0x0001001304007986 */ /* 0x0003e8000c10190c */
[----:B------:R-:W-:Y:S04]  /*3980*/  STG.E desc[UR12][R4.64+0x140], R21 ;  /* 0x0001401504007986 */ /* 0x000fe8000c10190c */
[----:B------:R-:W-:Y:S04]  /*3990*/  STG.E desc[UR12][R4.64+0x180], R7 ;  /* 0x0001800704007986 */ /* 0x000fe8000c10190c */
[----:B------:R2:W-:Y:S04]  /*39a0*/  STG.E desc[UR12][R4.64+0x1c0], R23 ;  /* 0x0001c01704007986 */ /* 0x0005e8000c10190c */
[----:B------:R-:W3:Y:S04]  /*39b0*/  LDG.E R0, desc[UR12][R2.64] ;  /* 0x0000000c02007981 */ /* 0x000ee8000c1e1900 */
[----:B------:R-:W4:Y:S04]  /*39c0*/  LDG.E R6, desc[UR12][R2.64+0x40] ;  /* 0x0000400c02067981 */ /* 0x000f28000c1e1900 */
[----:B------:R-:W2:Y:S04]  /*39d0*/  LDG.E R14, desc[UR12][R2.64+0x80] ;  /* 0x0000800c020e7981 */ /* 0x000ea8000c1e1900 */
[----:B0-----:R-:W5:Y:S04]  /*39e0*/  LDG.E R15, desc[UR12][R2.64+0xc0] ;  /* 0x0000c00c020f7981 */ /* 0x001f68000c1e1900 */
[----:B------:R-:W5:Y:S04]  /*39f0*/  LDG.E R18, desc[UR12][R2.64+0x100] ;  /* 0x0001000c02127981 */ /* 0x000f68000c1e1900 */
[----:B------:R-:W5:Y:S04]  /*3a00*/  LDG.E R22, desc[UR12][R2.64+0x140] ;  /* 0x0001400c02167981 */ /* 0x000f68000c1e1900 */
[----:B------:R-:W5:Y:S04]  /*3a10*/  LDG.E R25, desc[UR12][R2.64+0x180] ;  /* 0x0001800c02197981 */ /* 0x000f68000c1e1900 */
[----:B-1----:R-:W5:Y:S01]  /*3a20*/  LDG.E R19, desc[UR12][R2.64+0x1c0] ;  /* 0x0001c00c02137981 */ /* 0x002f62000c1e1900 */
[----:B---3--:R-:W-:Y:S01]  /*3a30*/  FMUL R11, R0, UR6 ;  /* 0x00000006000b7c20 */ /* 0x008fe20008400000 */
[----:B----4-:R-:W-:Y:S01]  /*3a40*/  FMUL R6, R6, UR6 ;  /* 0x0000000606067c20 */ /* 0x010fe20008400000 */
[----:B--2---:R-:W-:Y:S01]  /*3a50*/  FMUL R5, R14, UR6 ;  /* 0x000000060e057c20 */ /* 0x004fe20008400000 */
[----:B-----5:R-:W-:Y:S01]  /*3a60*/  FMUL R0, R15, UR6 ;  /* 0x000000060f007c20 */ /* 0x020fe20008400000 */
[----:B------:R-:W-:Y:S01]  /*3a70*/  FMUL R18, R18, UR6 ;  /* 0x0000000612127c20 */ /* 0x000fe20008400000 */
[----:B------:R-:W-:Y:S01]  /*3a80*/  FMUL R22, R22, UR6 ;  /* 0x0000000616167c20 */ /* 0x000fe20008400000 */
        /* <DEDUP_REMOVED lines=13> */
[----:B------:R0:W-:Y:S04]  /*3b60*/  STG.E desc[UR12][R2.64+0x80], R7 ;  /* 0x0000800702007986 */ /* 0x0001e8000c10190c */
[----:B------:R-:W-:Y:S04]  /*3b70*/  STG.E desc[UR12][R2.64+0xc0], R81 ;  /* 0x0000c05102007986 */ /* 0x000fe8000c10190c */
[----:B------:R-:W-:Y:S04]  /*3b80*/  STG.E desc[UR12][R2.64+0x100], R87 ;  /* 0x0001005702007986 */ /* 0x000fe8000c10190c */
[----:B------:R-:W-:Y:S04]  /*3b90*/  STG.E desc[UR12][R2.64+0x140], R105 ;  /* 0x0001406902007986 */ /* 0x000fe8000c10190c */
[----:B------:R-:W-:Y:S04]  /*3ba0*/  STG.E desc[UR12][R2.64+0x180], R25 ;  /* 0x0001801902007986 */ /* 0x000fe8000c10190c */
[----:B------:R1:W-:Y:S04]  /*3bb0*/  STG.E desc[UR12][R2.64+0x1c0], R19 ;  /* 0x0001c01302007986 */ /* 0x0003e8000c10190c */
[----:B------:R-:W0:Y:S04]  /*3bc0*/  LDG.E R0, desc[UR12][R4.64] ;  /* 0x0000000c04007981 */ /* 0x000e28000c1e1900 */
[----:B------:R-:W2:Y:S04]  /*3bd0*/  LDG.E R6, desc[UR12][R4.64+0x40] ;  /* 0x0000400c04067981 */ /* 0x000ea8000c1e1900 */
[----:B------:R-:W3:Y:S04]  /*3be0*/  LDG.E R14, desc[UR12][R4.64+0x80] ;  /* 0x0000800c040e7981 */ /* 0x000ee8000c1e1900 */
[----:B------:R-:W4:Y:S04]  /*3bf0*/  LDG.E R15, desc[UR12][R4.64+0xc0] ;  /* 0x0000c00c040f7981 */ /* 0x000f28000c1e1900 */
[----:B------:R-:W1:Y:S04]  /*3c00*/  LDG.E R16, desc[UR12][R4.64+0x100] ;  /* 0x0001000c04107981 */ /* 0x000e68000c1e1900 */
[----:B------:R-:W5:Y:S04]  /*3c10*/  LDG.E R18, desc[UR12][R4.64+0x140] ;  /* 0x0001400c04127981 */ /* 0x000f68000c1e1900 */
[----:B------:R-:W5:Y:S04]  /*3c20*/  LDG.E R20, desc[UR12][R4.64+0x180] ;  /* 0x0001800c04147981 */ /* 0x000f68000c1e1900 */
[----:B------:R-:W5:Y:S01]  /*3c30*/  LDG.E R22, desc[UR12][R4.64+0x1c0] ;  /* 0x0001c00c04167981 */ /* 0x000f62000c1e1900 */
[----:B0-----:R-:W-:Y:S01]  /*3c40*/  FMUL R7, R0, UR6 ;  /* 0x0000000600077c20 */ /* 0x001fe20008400000 */
[----:B--2---:R-:W-:Y:S01]  /*3c50*/  FMUL R11, R6, UR6 ;  /* 0x00000006060b7c20 */ /* 0x004fe20008400000 */
[----:B---3--:R-:W-:Y:S01]  /*3c60*/  FMUL R14, R14, UR6 ;  /* 0x000000060e0e7c20 */ /* 0x008fe20008400000 */
[----:B----4-:R-:W-:Y:S01]  /*3c70*/  FMUL R15, R15, UR6 ;  /* 0x000000060f0f7c20 */ /* 0x010fe20008400000 */
[----:B-1----:R-:W-:Y:S01]  /*3c80*/  FMUL R3, R16, UR6 ;  /* 0x0000000610037c20 */ /* 0x002fe20008400000 */
[----:B-----5:R-:W-:Y:S01]  /*3c90*/  FMUL R21, R18, UR6 ;  /* 0x0000000612157c20 */ /* 0x020fe20008400000 */
        /* <DEDUP_REMOVED lines=12> */
[----:B------:R0:W-:Y:S04]  /*3d60*/  STG.E desc[UR12][R4.64+0x40], R11 ;  /* 0x0000400b04007986 */ /* 0x0001e8000c10190c */
[----:B------:R-:W-:Y:S04]  /*3d70*/  STG.E desc[UR12][R4.64+0x80], R71 ;  /* 0x0000804704007986 */ /* 0x000fe8000c10190c */
[----:B------:R1:W-:Y:S04]  /*3d80*/  STG.E desc[UR12][R4.64+0xc0], R15 ;  /* 0x0000c00f04007986 */ /* 0x0003e8000c10190c */
[----:B------:R2:W-:Y:S04]  /*3d90*/  STG.E desc[UR12][R4.64+0x100], R19 ;  /* 0x0001001304007986 */ /* 0x0005e8000c10190c */
[----:B------:R-:W-:Y:S04]  /*3da0*/  STG.E desc[UR12][R4.64+0x140], R21 ;  /* 0x0001401504007986 */ /* 0x000fe8000c10190c */
[----:B------:R-:W-:Y:S04]  /*3db0*/  STG.E desc[UR12][R4.64+0x180], R111 ;  /* 0x0001806f04007986 */ /* 0x000fe8000c10190c */
[----:B------:R3:W-:Y:S04]  /*3dc0*/  STG.E desc[UR12][R4.64+0x1c0], R13 ;  /* 0x0001c00d04007986 */ /* 0x0007e8000c10190c */
[----:B------:R-:W4:Y:S04]  /*3dd0*/  LDG.E R0, desc[UR12][R2.64] ;  /* 0x0000000c02007981 */ /* 0x000f28000c1e1900 */
[----:B------:R-:W5:Y:S04]  /*3de0*/  LDG.E R6, desc[UR12][R2.64+0x40] ;  /* 0x0000400c02067981 */ /* 0x000f68000c1e1900 */
[----:B0-----:R-:W3:Y:S04]  /*3df0*/  LDG.E R11, desc[UR12][R2.64+0x80] ;  /* 0x0000800c020b7981 */ /* 0x001ee8000c1e1900 */
[----:B------:R-:W3:Y:S04]  /*3e00*/  LDG.E R14, desc[UR12][R2.64+0xc0] ;  /* 0x0000c00c020e7981 */ /* 0x000ee8000c1e1900 */
[----:B-1----:R-:W3:Y:S04]  /*3e10*/  LDG.E R15, desc[UR12][R2.64+0x100] ;  /* 0x0001000c020f7981 */ /* 0x002ee8000c1e1900 */
[----:B------:R-:W3:Y:S04]  /*3e20*/  LDG.E R16, desc[UR12][R2.64+0x140] ;  /* 0x0001400c02107981 */ /* 0x000ee8000c1e1900 */
[----:B------:R-:W3:Y:S04]  /*3e30*/  LDG.E R18, desc[UR12][R2.64+0x180] ;  /* 0x0001800c02127981 */ /* 0x000ee8000c1e1900 */
[----:B--2---:R-:W2:Y:S01]  /*3e40*/  LDG.E R19, desc[UR12][R2.64+0x1c0] ;  /* 0x0001c00c02137981 */ /* 0x004ea2000c1e1900 */
[----:B----4-:R-:W-:Y:S01]  /*3e50*/  FMUL R7, R0, UR6 ;  /* 0x0000000600077c20 */ /* 0x010fe20008400000 */
[----:B-----5:R-:W-:Y:S01]  /*3e60*/  FMUL R6, R6, UR6 ;  /* 0x0000000606067c20 */ /* 0x020fe20008400000 */
[----:B---3--:R-:W-:Y:S01]  /*3e70*/  FMUL R11, R11, UR6 ;  /* 0x000000060b0b7c20 */ /* 0x008fe20008400000 */
[----:B------:R-:W-:Y:S01]  /*3e80*/  FMUL R14, R14, UR6 ;  /* 0x000000060e0e7c20 */ /* 0x000fe20008400000 */
[----:B------:R-:W-:Y:S01]  /*3e90*/  FMUL R0, R15, UR6 ;  /* 0x000000060f007c20 */ /* 0x000fe20008400000 */
[----:B------:R-:W-:Y:S01]  /*3ea0*/  FMUL R16, R16, UR6 ;  /* 0x0000000610107c20 */ /* 0x000fe20008400000 */
[----:B------:R-:W-:Y:S01]  /*3eb0*/  FMUL R18, R18, UR6 ;  /* 0x0000000612127c20 */ /* 0x000fe20008400000 */
[----:B--2---:R-:W-:Y:S01]  /*3ec0*/  FMUL R4, R19, UR6 ;  /* 0x0000000613047c20 */ /* 0x004fe20008400000 */
        /* <DEDUP_REMOVED lines=21> */
[----:B------:R-:W5:Y:S04]  /*4020*/  LDG.E R15, desc[UR12][R4.64+0x100] ;  /* 0x0001000c040f7981 */ /* 0x000f68000c1e1900 */
[----:B------:R-:W5:Y:S04]  /*4030*/  LDG.E R16, desc[UR12][R4.64+0x140] ;  /* 0x0001400c04107981 */ /* 0x000f68000c1e1900 */
[----:B------:R-:W5:Y:S04]  /*4040*/  LDG.E R18, desc[UR12][R4.64+0x180] ;  /* 0x0001800c04127981 */ /* 0x000f68000c1e1900 */
[----:B------:R-:W5:Y:S01]  /*4050*/  LDG.E R20, desc[UR12][R4.64+0x1c0] ;  /* 0x0001c00c04147981 */ /* 0x000f62000c1e1900 */
[----:B0-----:R-:W-:Y:S01]  /*4060*/  FMUL R3, R14, UR6 ;  /* 0x000000060e037c20 */ /* 0x001fe20008400000 */
[----:B--2---:R-:W-:Y:S01]  /*4070*/  FMUL R7, R0, UR6 ;  /* 0x0000000600077c20 */ /* 0x004fe20008400000 */
[----:B---3--:R-:W-:-:S02]  /*4080*/  FMUL R0, R13, UR6 ;  /* 0x000000060d007c20 */ /* 0x008fc40008400000 */
[----:B------:R-:W-:Y:S01]  /*4090*/  FFMA R13, R78, UR4, R3 ;  /* 0x000000044e0d7c23 */ /* 0x000fe20008000003 */
[----:B----4-:R-:W-:Y:S01]  /*40a0*/  FMUL R11, R6, UR6 ;  /* 0x00000006060b7c20 */ /* 0x010fe20008400000 */
[----:B-----5:R-:W-:Y:S01]  /*40b0*/  FMUL R15, R15, UR6 ;  /* 0x000000060f0f7c20 */ /* 0x020fe20008400000 */
        /* <DEDUP_REMOVED lines=10> */
[C---:B------:R-:W-:Y:S01]  /*4160*/  IMAD.WIDE R2, R24.reuse, 0x40, R4 ;  /* 0x0000004018027825 */ /* 0x040fe200078e0204 */
        /* <DEDUP_REMOVED lines=16> */
[----:B------:R-:W-:-:S04]  /*4270*/  IMAD.WIDE R24, R24, 0x40, R2 ;  /* 0x0000004018187825 */ /* 0x000fc800078e0202 */
        /* <DEDUP_REMOVED lines=24> */
[----:B------:R-:W2:Y:S04]  /*4400*/  LDG.E R0, desc[UR12][R24.64] ;  /* 0x0000000c18007981 */ /* 0x000ea8000c1e1900 */
[----:B------:R-:W3:Y:S04]  /*4410*/  LDG.E R4, desc[UR12][R24.64+0x40] ;  /* 0x0000400c18047981 */ /* 0x000ee8000c1e1900 */
[----:B------:R-:W4:Y:S04]  /*4420*/  LDG.E R6, desc[UR12][R24.64+0x80] ;  /* 0x0000800c18067981 */ /* 0x000f28000c1e1900 */
[----:B------:R-:W5:Y:S04]  /*4430*/  LDG.E R9, desc[UR12][R24.64+0xc0] ;  /* 0x0000c00c18097981 */ /* 0x000f68000c1e1900 */
[----:B------:R-:W1:Y:S04]  /*4440*/  LDG.E R10, desc[UR12][R24.64+0x100] ;  /* 0x0001000c180a7981 */ /* 0x000e68000c1e1900 */
[----:B0-----:R-:W5:Y:S04]  /*4450*/  LDG.E R11, desc[UR12][R24.64+0x140] ;  /* 0x0001400c180b7981 */ /* 0x001f68000c1e1900 */
[----:B------:R-:W5:Y:S04]  /*4460*/  LDG.E R12, desc[UR12][R24.64+0x180] ;  /* 0x0001800c180c7981 */ /* 0x000f68000c1e1900 */
[----:B------:R-:W5:Y:S01]  /*4470*/  LDG.E R14, desc[UR12][R24.64+0x1c0] ;  /* 0x0001c00c180e7981 */ /* 0x000f62000c1e1900 */
[----:B--2---:R-:W-:Y:S01]  /*4480*/  FMUL R5, R0, UR6 ;  /* 0x0000000600057c20 */ /* 0x004fe20008400000 */
[----:B---3--:R-:W-:Y:S01]  /*4490*/  FMUL R7, R4, UR6 ;  /* 0x0000000604077c20 */ /* 0x008fe20008400000 */
[----:B----4-:R-:W-:Y:S01]  /*44a0*/  FMUL R6, R6, UR6 ;  /* 0x0000000606067c20 */ /* 0x010fe20008400000 */
[----:B-----5:R-:W-:Y:S01]  /*44b0*/  FMUL R9, R9, UR6 ;  /* 0x0000000609097c20 */ /* 0x020fe20008400000 */
[----:B-1----:R-:W-:Y:S01]  /*44c0*/  FMUL R3, R10, UR6 ;  /* 0x000000060a037c20 */ /* 0x002fe20008400000 */
        /* <DEDUP_REMOVED lines=13> */
[----:B------:R-:W-:Y:S04]  /*45a0*/  STG.E desc[UR12][R24.64+0x80], R67 ;  /* 0x0000804318007986 */ /* 0x000fe8000c10190c */
[----:B------:R-:W-:Y:S04]  /*45b0*/  STG.E desc[UR12][R24.64+0xc0], R9 ;  /* 0x0000c00918007986 */ /* 0x000fe8000c10190c */
[----:B------:R-:W-:Y:S04]  /*45c0*/  STG.E desc[UR12][R24.64+0x100], R3 ;  /* 0x0001000318007986 */ /* 0x000fe8000c10190c */
[----:B------:R-:W-:Y:S04]  /*45d0*/  STG.E desc[UR12][R24.64+0x140], R11 ;  /* 0x0001400b18007986 */ /* 0x000fe8000c10190c */
[----:B------:R-:W-:Y:S04]  /*45e0*/  STG.E desc[UR12][R24.64+0x180], R13 ;  /* 0x0001800d18007986 */ /* 0x000fe8000c10190c */
[----:B------:R-:W-:Y:S01]  /*45f0*/  STG.E desc[UR12][R24.64+0x1c0], R27 ;  /* 0x0001c01b18007986 */ /* 0x000fe2000c10190c */
[----:B------:R-:W-:Y:S05]  /*4600*/  EXIT ;  /* 0x000000000000794d */ /* 0x000fea0003800000 */
.L_x_3:
[----:B------:R-:W0:Y:S01]  /*4610*/  LDCU UR4, c[0x0][0x3c0] ;  /* 0x00007800ff0477ac */ /* 0x000e220008000800 */
[----:B------:R-:W-:-:S04]  /*4620*/  IMAD.WIDE R4, R5, 0x4, R2 ;  /* 0x0000000405047825 */ /* 0x000fc800078e0202 */
[----:B0-----:R-:W-:Y:S01]  /*4630*/  FMUL R11, R74, UR4 ;  /* 0x000000044a0b7c20 */ /* 0x001fe20008400000 */
[----:B------:R-:W-:Y:S01]  /*4640*/  FMUL R29, R29, UR4 ;  /* 0x000000041d1d7c20 */ /* 0x000fe20008400000 */
[----:B------:R-:W-:Y:S01]  /*4650*/  FMUL R55, R55, UR4 ;  /* 0x0000000437377c20 */ /* 0x000fe20008400000 */
[----:B------:R-:W-:Y:S01]  /*4660*/  FMUL R83, R83, UR4 ;  /* 0x0000000453537c20 */ /* 0x000fe20008400000 */
[----:B------:R-:W-:Y:S01]  /*4670*/  FMUL R85, R85, UR4 ;  /* 0x0000000455557c20 */ /* 0x000fe20008400000 */
[----:B------:R0:W-:Y:S01]  /*4680*/  STG.E desc[UR12][R2.64+0x80], R11 ;  /* 0x0000800b02007986 */ /* 0x0001e2000c10190c */
[----:B------:R-:W-:Y:S01]  /*4690*/  FMUL R99, R99, UR4 ;  /* 0x0000000463637c20 */ /* 0x000fe20008400000 */
[----:B------:R-:W-:Y:S01]  /*46a0*/  FMUL R15, R6, UR4 ;  /* 0x00000004060f7c20 */ /* 0x000fe20008400000 */
[----:B------:R-:W-:Y:S01]  /*46b0*/  FMUL R19, R96, UR4 ;  /* 0x0000000460137c20 */ /* 0x000fe20008400000 */
[----:B------:R1:W-:Y:S01]  /*46c0*/  STG.E desc[UR12][R2.64], R29 ;  /* 0x0000001d02007986 */ /* 0x0003e2000c10190c */
[----:B------:R-:W-:Y:S01]  /*46d0*/  FMUL R25, R25, UR4 ;  /* 0x0000000419197c20 */ /* 0x000fe20008400000 */
[----:B------:R-:W-:Y:S01]  /*46e0*/  FMUL R73, R73, UR4 ;  /* 0x0000000449497c20 */ /* 0x000fe20008400000 */
[----:B------:R-:W-:Y:S01]  /*46f0*/  FMUL R21, R82, UR4 ;  /* 0x0000000452157c20 */ /* 0x000fe20008400000 */
[----:B------:R-:W-:Y:S01]  /*4700*/  STG.E desc[UR12][R2.64+0x40], R55 ;  /* 0x0000403702007986 */ /* 0x000fe2000c10190c */
[----:B------:R-:W-:Y:S01]  /*4710*/  FMUL R23, R86, UR4 ;  /* 0x0000000456177c20 */ /* 0x000fe20008400000 */
[----:B------:R-:W-:Y:S01]  /*4720*/  FMUL R7, R7, UR4 ;  /* 0x0000000407077c20 */ /* 0x000fe20008400000 */
[----:B------:R-:W-:Y:S01]  /*4730*/  FMUL R57, R57, UR4 ;  /* 0x0000000439397c20 */ /* 0x000fe20008400000 */
[----:B0-----:R-:W-:Y:S01]  /*4740*/  FMUL R11, R56, UR4 ;  /* 0x00000004380b7c20 */ /* 0x001fe20008400000 */
[----:B------:R-:W-:Y:S01]  /*4750*/  STG.E desc[UR12][R2.64+0xc0], R83 ;  /* 0x0000c05302007986 */ /* 0x000fe2000c10190c */
[----:B------:R-:W-:Y:S01]  /*4760*/  FMUL R81, R81, UR4 ;  /* 0x0000000451517c20 */ /* 0x000fe20008400000 */
[----:B------:R-:W-:Y:S01]  /*4770*/  FMUL R87, R87, UR4 ;  /* 0x0000000457577c20 */ /* 0x000fe20008400000 */
[----:B-1----:R-:W-:Y:S01]  /*4780*/  FMUL R29, R100, UR4 ;  /* 0x00000004641d7c20 */ /* 0x002fe20008400000 */
[----:B------:R-:W-:Y:S01]  /*4790*/  STG.E desc[UR12][R2.64+0x100], R85 ;  /* 0x0001005502007986 */ /* 0x000fe2000c10190c */
[----:B------:R-:W-:Y:S01]  /*47a0*/  FMUL R105, R105, UR4 ;  /* 0x0000000469697c20 */ /* 0x000fe20008400000 */
[----:B------:R-:W-:Y:S01]  /*47b0*/  FMUL R71, R71, UR4 ;  /* 0x0000000447477c20 */ /* 0x000fe20008400000 */
[----:B------:R-:W-:Y:S01]  /*47c0*/  FMUL R111, R111, UR4 ;  /* 0x000000046f6f7c20 */ /* 0x000fe20008400000 */
[----:B------:R-:W-:Y:S01]  /*47d0*/  STG.E desc[UR12][R2.64+0x140], R99 ;  /* 0x0001406302007986 */ /* 0x000fe2000c10190c */
        /* <DEDUP_REMOVED lines=15> */
[----:B0-----:R-:W-:Y:S01]  /*48d0*/  FMUL R15, R104, UR4 ;  /* 0x00000004680f7c20 */ /* 0x001fe20008400000 */
[----:B------:R0:W-:Y:S01]  /*48e0*/  STG.E desc[UR12][R4.64], R25 ;  /* 0x0000001904007986 */ /* 0x0001e2000c10190c */
[----:B------:R-:W-:Y:S01]  /*48f0*/  FMUL R109, R109, UR4 ;  /* 0x000000046d6d7c20 */ /* 0x000fe20008400000 */
[----:B------:R-:W-:Y:S01]  /*4900*/  FMUL R115, R115, UR4 ;  /* 0x0000000473737c20 */ /* 0x000fe20008400000 */
[----:B-1----:R-:W-:Y:S01]  /*4910*/  IMAD.WIDE R2, R24, 0x40, R4 ;  /* 0x0000004018027825 */ /* 0x002fe200078e0204 */
[----:B------:R-:W-:Y:S03]  /*4920*/  STG.E desc[UR12][R4.64+0x80], R73 ;  /* 0x0000804904007986 */ /* 0x000fe6000c10190c */
[----:B------:R-:W-:Y:S01]  /*4930*/  FMUL R19, R20, UR4 ;  /* 0x0000000414137c20 */ /* 0x000fe20008400000 */
[----:B------:R-:W-:Y:S01]  /*4940*/  FMUL R37, R37, UR4 ;  /* 0x0000000425257c20 */ /* 0x000fe20008400000 */
[----:B--2---:R-:W-:Y:S01]  /*4950*/  FMUL R11, R72, UR4 ;  /* 0x00000004480b7c20 */ /* 0x004fe20008400000 */
[----:B------:R1:W-:Y:S01]  /*4960*/  STG.E desc[UR12][R4.64+0xc0], R21 ;  /* 0x0000c01504007986 */ /* 0x0003e2000c10190c */
[----:B------:R-:W-:Y:S01]  /*4970*/  FMUL R67, R67, UR4 ;  /* 0x0000000443437c20 */ /* 0x000fe20008400000 */
[----:B------:R-:W-:-:S02]  /*4980*/  FMUL R27, R27, UR4 ;  /* 0x000000041b1b7c20 */ /* 0x000fc40008400000 */
[----:B------:R2:W-:Y:S01]  /*4990*/  STG.E desc[UR12][R4.64+0x100], R23 ;  /* 0x0001001704007986 */ /* 0x0005e2000c10190c */
[----:B0-----:R-:W-:-:S03]  /*49a0*/  FMUL R25, R106, UR4 ;  /* 0x000000046a197c20 */ /* 0x001fc60008400000 */
[----:B------:R-:W-:Y:S04]  /*49b0*/  STG.E desc[UR12][R4.64+0x140], R29 ;  /* 0x0001401d04007986 */ /* 0x000fe8000c10190c */
[----:B------:R0:W-:Y:S01]  /*49c0*/  STG.E desc[UR12][R4.64+0x180], R7 ;  /* 0x0001800704007986 */ /* 0x0001e2000c10190c */
[----:B-1----:R-:W-:-:S03]  /*49d0*/  FMUL R21, R80, UR4 ;  /* 0x0000000450157c20 */ /* 0x002fc60008400000 */
[----:B------:R1:W-:Y:S01]  /*49e0*/  STG.E desc[UR12][R4.64+0x1c0], R15 ;  /* 0x0001c00f04007986 */ /* 0x0003e2000c10190c */
[----:B--2---:R-:W-:-:S03]  /*49f0*/  FMUL R23, R88, UR4 ;  /* 0x0000000458177c20 */ /* 0x004fc60008400000 */
[----:B------:R2:W-:Y:S01]  /*4a00*/  STG.E desc[UR12][R2.64+0x80], R11 ;  /* 0x0000800b02007986 */ /* 0x0005e2000c10190c */
[----:B0-----:R-:W-:-:S03]  /*4a10*/  FMUL R7, R110, UR4 ;  /* 0x000000046e077c20 */ /* 0x001fc60008400000 */
[----:B------:R0:W-:Y:S01]  /*4a20*/  STG.E desc[UR12][R2.64], R19 ;  /* 0x0000001302007986 */ /* 0x0001e2000c10190c */
[----:B-1----:R-:W-:Y:S01]  /*4a30*/  FMUL R15, R16, UR4 ;  /* 0x00000004100f7c20 */ /* 0x002fe20008400000 */
[----:B------:R-:W-:Y:S02]  /*4a40*/  IMAD.WIDE R4, R24, 0x40, R2 ;  /* 0x0000004018047825 */ /* 0x000fe400078e0202 */
[----:B------:R-:W-:Y:S02]  /*4a50*/  STG.E desc[UR12][R2.64+0x40], R57 ;  /* 0x0000403902007986 */ /* 0x000fe4000c10190c */
[----:B--2---:R-:W-:Y:S02]  /*4a60*/  FMUL R11, R58, UR4 ;  /* 0x000000043a0b7c20 */ /* 0x004fe40008400000 */
[----:B------:R-:W-:Y:S01]  /*4a70*/  STG.E desc[UR12][R2.64+0xc0], R81 ;  /* 0x0000c05102007986 */ /* 0x000fe2000c10190c */
[----:B0-----:R-:W-:-:S03]  /*4a80*/  FMUL R19, R30, UR4 ;  /* 0x000000041e137c20 */ /* 0x001fc60008400000 */
[----:B------:R-:W-:Y:S04]  /*4a90*/  STG.E desc[UR12][R2.64+0x100], R87 ;  /* 0x0001005702007986 */ /* 0x000fe8000c10190c */
[----:B------:R-:W-:Y:S04]  /*4aa0*/  STG.E desc[UR12][R2.64+0x140], R105 ;  /* 0x0001406902007986 */ /* 0x000fe8000c10190c */
[----:B------:R0:W-:Y:S04]  /*4ab0*/  STG.E desc[UR12][R2.64+0x180], R7 ;  /* 0x0001800702007986 */ /* 0x0001e8000c10190c */
[----:B------:R1:W-:Y:S04]  /*4ac0*/  STG.E desc[UR12][R2.64+0x1c0], R15 ;  /* 0x0001c00f02007986 */ /* 0x0003e8000c10190c */
[----:B------:R2:W-:Y:S01]  /*4ad0*/  STG.E desc[UR12][R4.64+0x40], R11 ;  /* 0x0000400b04007986 */ /* 0x0005e2000c10190c */
[----:B0-----:R-:W-:-:S03]  /*4ae0*/  FMUL R7, R52, UR4 ;  /* 0x0000000434077c20 */ /* 0x001fc60008400000 */
[----:B------:R0:W-:Y:S01]  /*4af0*/  STG.E desc[UR12][R4.64], R19 ;  /* 0x0000001304007986 */ /* 0x0001e2000c10190c */
[----:B-1----:R-:W-:-:S03]  /*4b00*/  IMAD.WIDE R2, R24, 0x40, R4 ;  /* 0x0000004018027825 */ /* 0x002fc600078e0204 */
[----:B------:R-:W-:Y:S01]  /*4b10*/  STG.E desc[UR12][R4.64+0x80], R71 ;  /* 0x0000804704007986 */ /* 0x000fe2000c10190c */
[----:B------:R-:W-:Y:S01]  /*4b20*/  FMUL R15, R90, UR4 ;  /* 0x000000045a0f7c20 */ /* 0x000fe20008400000 */
[----:B--2---:R-:W-:Y:S02]  /*4b30*/  FMUL R11, R70, UR4 ;  /* 0x00000004460b7c20 */ /* 0x004fe40008400000 */
[----:B------:R-:W-:Y:S04]  /*4b40*/  STG.E desc[UR12][R4.64+0xc0], R21 ;  /* 0x0000c01504007986 */ /* 0x000fe8000c10190c */
[----:B------:R-:W-:Y:S01]  /*4b50*/  STG.E desc[UR12][R4.64+0x100], R23 ;  /* 0x0001001704007986 */ /* 0x000fe2000c10190c */
[----:B0-----:R-:W-:-:S03]  /*4b60*/  FMUL R19, R108, UR4 ;  /* 0x000000046c137c20 */ /* 0x001fc60008400000 */
[----:B------:R-:W-:Y:S04]  /*4b70*/  STG.E desc[UR12][R4.64+0x140], R25 ;  /* 0x0001401904007986 */ /* 0x000fe8000c10190c */
[----:B------:R-:W-:Y:S04]  /*4b80*/  STG.E desc[UR12][R4.64+0x180], R111 ;  /* 0x0001806f04007986 */ /* 0x000fe8000c10190c */
[----:B------:R0:W-:Y:S04]  /*4b90*/  STG.E desc[UR12][R4.64+0x1c0], R13 ;  /* 0x0001c00d04007986 */ /* 0x0001e8000c10190c */
[----:B------:R1:W-:Y:S04]  /*4ba0*/  STG.E desc[UR12][R2.64], R7 ;  /* 0x0000000702007986 */ /* 0x0003e8000c10190c */
[----:B------:R2:W-:Y:S01]  /*4bb0*/  STG.E desc[UR12][R2.64+0x80], R11 ;  /* 0x0000800b02007986 */ /* 0x0005e2000c10190c */
[----:B0-----:R-:W-:-:S03]  /*4bc0*/  IMAD.WIDE R4, R24, 0x40, R2 ;  /* 0x0000004018047825 */ /* 0x001fc600078e0202 */
[----:B------:R-:W-:Y:S01]  /*4bd0*/  STG.E desc[UR12][R2.64+0x40], R59 ;  /* 0x0000403b02007986 */ /* 0x000fe2000c10190c */
[----:B------:R-:W-:Y:S01]  /*4be0*/  FMUL R13, R78, UR4 ;  /* 0x000000044e0d7c20 */ /* 0x000fe20008400000 */
[----:B-1----:R-:W-:Y:S02]  /*4bf0*/  FMUL R7, R12, UR4 ;  /* 0x000000040c077c20 */ /* 0x002fe40008400000 */
[----:B------:R-:W-:Y:S01]  /*4c00*/  STG.E desc[UR12][R2.64+0xc0], R79 ;  /* 0x0000c04f02007986 */ /* 0x000fe2000c10190c */
[----:B--2---:R-:W-:-:S03]  /*4c10*/  FMUL R11, R60, UR4 ;  /* 0x000000043c0b7c20 */ /* 0x004fc60008400000 */
[----:B------:R-:W-:Y:S04]  /*4c20*/  STG.E desc[UR12][R2.64+0x100], R89 ;  /* 0x0001005902007986 */ /* 0x000fe8000c10190c */
[----:B------:R-:W-:Y:S04]  /*4c30*/  STG.E desc[UR12][R2.64+0x140], R107 ;  /* 0x0001406b02007986 */ /* 0x000fe8000c10190c */
[----:B------:R-:W-:Y:S04]  /*4c40*/  STG.E desc[UR12][R2.64+0x180], R117 ;  /* 0x0001807502007986 */ /* 0x000fe8000c10190c */
[----:B------:R0:W-:Y:S04]  /*4c50*/  STG.E desc[UR12][R2.64+0x1c0], R17 ;  /* 0x0001c01102007986 */ /* 0x0001e8000c10190c */
[----:B------:R1:W-:Y:S04]  /*4c60*/  STG.E desc[UR12][R4.64], R7 ;  /* 0x0000000704007986 */ /* 0x0003e8000c10190c */
[----:B------:R2:W-:Y:S01]  /*4c70*/  STG.E desc[UR12][R4.64+0x40], R11 ;  /* 0x0000400b04007986 */ /* 0x0005e2000c10190c */
[----:B0-----:R-:W-:Y:S01]  /*4c80*/  FMUL R17, R116, UR4 ;  /* 0x0000000474117c20 */ /* 0x001fe20008400000 */
[----:B------:R-:W-:-:S02]  /*4c90*/  IMAD.WIDE R2, R24, 0x40, R4 ;  /* 0x0000004018027825 */ /* 0x000fc400078e0204 */
[----:B------:R-:W-:Y:S02]  /*4ca0*/  STG.E desc[UR12][R4.64+0x80], R69 ;  /* 0x0000804504007986 */ /* 0x000fe4000c10190c */
[----:B-1----:R-:W-:Y:S02]  /*4cb0*/  FMUL R7, R10, UR4 ;  /* 0x000000040a077c20 */ /* 0x002fe40008400000 */
[----:B------:R0:W-:Y:S01]  /*4cc0*/  STG.E desc[UR12][R4.64+0xc0], R13 ;  /* 0x0000c00d04007986 */ /* 0x0001e2000c10190c */
[----:B------:R-:W-:-:S04]  /*4cd0*/  IMAD.WIDE R24, R24, 0x40, R2 ;  /* 0x0000004018187825 */ /* 0x000fc800078e0202 */
[----:B--2---:R-:W-:Y:S01]  /*4ce0*/  FMUL R11, R68, UR4 ;  /* 0x00000004440b7c20 */ /* 0x004fe20008400000 */
[----:B------:R1:W-:Y:S04]  /*4cf0*/  STG.E desc[UR12][R4.64+0x100], R15 ;  /* 0x0001000f04007986 */ /* 0x0003e8000c10190c */
[----:B------:R-:W-:Y:S04]  /*4d00*/  STG.E desc[UR12][R4.64+0x140], R19 ;  /* 0x0001401304007986 */ /* 0x000fe8000c10190c */
[----:B------:R-:W-:Y:S01]  /*4d10*/  STG.E desc[UR12][R4.64+0x180], R17 ;  /* 0x0001801104007986 */ /* 0x000fe2000c10190c */
[----:B0-----:R-:W-:-:S03]  /*4d20*/  FMUL R13, R112, UR4 ;  /* 0x00000004700d7c20 */ /* 0x001fc60008400000 */
[----:B------:R0:W-:Y:S01]  /*4d30*/  STG.E desc[UR12][R4.64+0x1c0], R9 ;  /* 0x0001c00904007986 */ /* 0x0001e2000c10190c */
[----:B-1----:R-:W-:-:S03]  /*4d40*/  FMUL R15, R114, UR4 ;  /* 0x00000004720f7c20 */ /* 0x002fc60008400000 */
[----:B------:R1:W-:Y:S04]  /*4d50*/  STG.E desc[UR12][R2.64], R7 ;  /* 0x0000000702007986 */ /* 0x0003e8000c10190c */
[----:B------:R2:W-:Y:S01]  /*4d60*/  STG.E desc[UR12][R2.64+0x80], R11 ;  /* 0x0000800b02007986 */ /* 0x0005e2000c10190c */
[----:B0-----:R-:W-:Y:S01]  /*4d70*/  FMUL R5, R8, UR4 ;  /* 0x0000000408057c20 */ /* 0x001fe20008400000 */
[----:B------:R-:W-:Y:S02]  /*4d80*/  FMUL R9, R76, UR4 ;  /* 0x000000044c097c20 */ /* 0x000fe40008400000 */
[----:B------:R-:W-:Y:S01]  /*4d90*/  STG.E desc[UR12][R2.64+0x40], R61 ;  /* 0x0000403d02007986 */ /* 0x000fe2000c10190c */
[----:B-1----:R-:W-:-:S03]  /*4da0*/  FMUL R7, R66, UR4 ;  /* 0x0000000442077c20 */ /* 0x002fc60008400000 */
[----:B------:R-:W-:Y:S01]  /*4db0*/  STG.E desc[UR12][R2.64+0xc0], R77 ;  /* 0x0000c04d02007986 */ /* 0x000fe2000c10190c */
[----:B--2---:R-:W-:-:S03]  /*4dc0*/  FMUL R11, R92, UR4 ;  /* 0x000000045c0b7c20 */ /* 0x004fc60008400000 */
[----:B------:R-:W-:Y:S04]  /*4dd0*/  STG.E desc[UR12][R2.64+0x100], R91 ;  /* 0x0001005b02007986 */ /* 0x000fe8000c10190c */
        /* <DEDUP_REMOVED lines=12> */
.L_x_4:
        /* <DEDUP_REMOVED lines=14> */
.L_x_9:


//--------------------- .text._Z11gemm_deviceIN4cute5tupleIJiiiEEENS1_IJNS0_1CILi128EEES4_NS3_ILi8EEEEEEfNS1_IJNS3_ILi1EEEiEEENS0_6LayoutINS1_IJS4_S5_EEENS1_IJS7_S4_EEEEENS0_9TiledCopyINS0_9Copy_AtomIJNS0_13UniversalCopyIN7cutlass9uint128_tESH_EEfEEENS9_INS1_IJNS3_ILi256EEENS3_ILi4EEEEEENS1_IJSL_S7_EEEEESA_EEfS8_SC_SP_fS8_NS9_INS1_IJS4_S4_EEESB_EENS0_8TiledMMAINS0_8MMA_AtomIJNS0_12UniversalFMAIffffEEEEENS9_INS1_IJNS3_ILi16EEESX_S7_EEENS1_IJS7_SX_NS3_ILi0EEEEEEEENS1_IJNS0_10UnderscoreES12_S12_EEEEEffEvT_T0_PKT1_T2_T3_T4_PKT5_T6_T7_T8_PT9_T10_T11_T12_T13_T14_ --------------------------
	.section	.text._Z11gemm_deviceIN4cute5tupleIJiiiEEENS1_IJNS0_1CILi128EEES4_NS3_ILi8EEEEEEfNS1_IJNS3_ILi1EEEiEEENS0_6LayoutINS1_IJS4_S5_EEENS1_IJS7_S4_EEEEENS0_9TiledCopyINS0_9Copy_AtomIJNS0_13UniversalCopyIN7cutlass9uint128_tESH_EEfEEENS9_INS1_IJNS3_ILi256EEENS3_ILi4EEEEEENS1_IJSL_S7_EEEEESA_EEfS8_SC_SP_fS8_NS9_INS1_IJS4_S4_EEESB_EENS0_8TiledMMAINS0_8MMA_AtomIJNS0_12UniversalFMAIffffEEEEENS9_INS1_IJNS3_ILi16EEESX_S7_EEENS1_IJS7_SX_NS3_ILi0EEEEEEEENS1_IJNS0_10UnderscoreES12_S12_EEEEEffEvT_T0_PKT1_T2_T3_T4_PKT5_T6_T7_T8_PT9_T10_T11_T12_T13_T14_,"ax",@progbits
	.align	128
.text._Z11gemm_deviceIN4cute5tupleIJiiiEEENS1_IJNS0_1CILi128EEES4_NS3_ILi8EEEEEEfNS1_IJNS3_ILi1EEEiEEENS0_6LayoutINS1_IJS4_S5_EEENS1_IJS7_S4_EEEEENS0_9TiledCopyINS0_9Copy_AtomIJNS0_13UniversalCopyIN7cutlass9uint128_tESH_EEfEEENS9_INS1_IJNS3_ILi256EEENS3_ILi4EEEEEENS1_IJSL_S7_EEEEESA_EEfS8_SC_SP_fS8_NS9_INS1_IJS4_S4_EEESB_EENS0_8TiledMMAINS0_8MMA_AtomIJNS0_12UniversalFMAIffffEEEEENS9_INS1_IJNS3_ILi16EEESX_S7_EEENS1_IJS7_SX_NS3_ILi0EEEEEEEENS1_IJNS0_10UnderscoreES12_S12_EEEEEffEvT_T0_PKT1_T2_T3_T4_PKT5_T6_T7_T8_PT9_T10_T11_T12_T13_T14_:
        .type           _Z11gemm_deviceIN4cute5tupleIJiiiEEENS1_IJNS0_1CILi128EEES4_NS3_ILi8EEEEEEfNS1_IJNS3_ILi1EEEiEEENS0_6LayoutINS1_IJS4_S5_EEENS1_IJS7_S4_EEEEENS0_9TiledCopyINS0_9Copy_AtomIJNS0_13UniversalCopyIN7cutlass9uint128_tESH_EEfEEENS9_INS1_IJNS3_ILi256EEENS3_ILi4EEEEEENS1_IJSL_S7_EEEEESA_EEfS8_SC_SP_fS8_NS9_INS1_IJS4_S4_EEESB_EENS0_8TiledMMAINS0_8MMA_AtomIJNS0_12UniversalFMAIffffEEEEENS9_INS1_IJNS3_ILi16EEESX_S7_EEENS1_IJS7_SX_NS3_ILi0EEEEEEEENS1_IJNS0_10UnderscoreES12_S12_EEEEEffEvT_T0_PKT1_T2_T3_T4_PKT5_T6_T7_T8_PT9_T10_T11_T12_T13_T14_,@function
        .size           _Z11gemm_deviceIN4cute5tupleIJiiiEEENS1_IJNS0_1CILi128EEES4_NS3_ILi8EEEEEEfNS1_IJNS3_ILi1EEEiEEENS0_6LayoutINS1_IJS4_S5_EEENS1_IJS7_S4_EEEEENS0_9TiledCopyINS0_9Copy_AtomIJNS0_13UniversalCopyIN7cutlass9uint128_tESH_EEfEEENS9_INS1_IJNS3_ILi256EEENS3_ILi4EEEEEENS1_IJSL_S7_EEEEESA_EEfS8_SC_SP_fS8_NS9_INS1_IJS4_S4_EEESB_EENS0_8TiledMMAINS0_8MMA_AtomIJNS0_12UniversalFMAIffffEEEEENS9_INS1_IJNS3_ILi16EEESX_S7_EEENS1_IJS7_SX_NS3_ILi0EEEEEEEENS1_IJNS0_10UnderscoreES12_S12_EEEEEffEvT_T0_PKT1_T2_T3_T4_PKT5_T6_T7_T8_PT9_T10_T11_T12_T13_T14_,(.L_x_10 - _Z11gemm_deviceIN4cute5tupleIJiiiEEENS1_IJNS0_1CILi128EEES4_NS3_ILi8EEEEEEfNS1_IJNS3_ILi1EEEiEEENS0_6LayoutINS1_IJS4_S5_EEENS1_IJS7_S4_EEEEENS0_9TiledCopyINS0_9Copy_AtomIJNS0_13UniversalCopyIN7cutlass9uint128_tESH_EEfEEENS9_INS1_IJNS3_ILi256EEENS3_ILi4EEEEEENS1_IJSL_S7_EEEEESA_EEfS8_SC_SP_fS8_NS9_INS1_IJS4_S4_EEESB_EENS0_8TiledMMAINS0_8MMA_AtomIJNS0_12UniversalFMAIffffEEEEENS9_INS1_IJNS3_ILi16EEESX_S7_EEENS1_IJS7_SX_NS3_ILi0EEEEEEEENS1_IJNS0_10UnderscoreES12_S12_EEEEEffEvT_T0_PKT1_T2_T3_T4_PKT5_T6_T7_T8_PT9_T10_T11_T12_T13_T14_)
        .other          _Z11gemm_deviceIN4cute5tupleIJiiiEEENS1_IJNS0_1CILi128EEES4_NS3_ILi8EEEEEEfNS1_IJNS3_ILi1EEEiEEENS0_6LayoutINS1_IJS4_S5_EEENS1_IJS7_S4_EEEEENS0_9TiledCopyINS0_9Copy_AtomIJNS0_13UniversalCopyIN7cutlass9uint128_tESH_EEfEEENS9_INS1_IJNS3_ILi256EEENS3_ILi4EEEEEENS1_IJSL_S7_EEEEESA_EEfS8_SC_SP_fS8_NS9_INS1_IJS4_S4_EEESB_EENS0_8TiledMMAINS0_8MMA_AtomIJNS0_12UniversalFMAIffffEEEEENS9_INS1_IJNS3_ILi16EEESX_S7_EEENS1_IJS7_SX_NS3_ILi0EEEEEEEENS1_IJNS0_10UnderscoreES12_S12_EEEEEffEvT_T0_PKT1_T2_T3_T4_PKT5_T6_T7_T8_PT9_T10_T11_T12_T13_T14_,@"STO_CUDA_ENTRY STV_DEFAULT"
_Z11gemm_deviceIN4cute5tupleIJiiiEEENS1_IJNS0_1CILi128EEES4_NS3_ILi8EEEEEEfNS1_IJNS3_ILi1EEEiEEENS0_6LayoutINS1_IJS4_S5_EEENS1_IJS7_S4_EEEEENS0_9TiledCopyINS0_9Copy_AtomIJNS0_13UniversalCopyIN7cutlass9uint128_tESH_EEfEEENS9_INS1_IJNS3_ILi256EEENS3_ILi4EEEEEENS1_IJSL_S7_EEEEESA_EEfS8_SC_SP_fS8_NS9_INS1_IJS4_S4_EEESB_EENS0_8TiledMMAINS0_8MMA_AtomIJNS0_12UniversalFMAIffffEEEEENS9_INS1_IJNS3_ILi16EEESX_S7_EEENS1_IJS7_SX_NS3_ILi0EEEEEEEENS1_IJNS0_10UnderscoreES12_S12_EEEEEffEvT_T0_PKT1_T2_T3_T4_PKT5_T6_T7_T8_PT9_T10_T11_T12_T13_T14_:
[----:B------:R-:W-:Y:S01]  /*0000*/  LDC R1, c[0x0][0x37c] ;  /* 0x0000df00ff017b82 */ /* 0x000fe20000000800 */
[----:B------:R-:W0:Y:S07]  /*0010*/  S2R R74, SR_TID.X ;  /* 0x00000000004a7919 */ /* 0x000e2e0000002100 */
[----:B------:R-:W1:Y:S01]  /*0020*/  S2UR UR11, SR_CTAID.X ;  /* 0x00000000000b79c3 */ /* 0x000e620000002500 */
[----:B------:R-:W2:Y:S01]  /*0030*/  LDCU UR10, c[0x0][0x398] ;  /* 0x00007300ff0a77ac */ /* 0x000ea20008000800 */
[----:B------:R-:W3:Y:S01]  /*0040*/  S2R R13, SR_CTAID.Y ;  /* 0x00000000000d7919 */ /* 0x000ee20000002600 */
[----:B------:R-:W4:Y:S05]  /*0050*/  LDCU UR7, c[0x0][0x3a8] ;  /* 0x00007500ff0777ac */ /* 0x000f2a0008000800 */
[----:B------:R-:W5:Y:S01]  /*0060*/  LDC R78, c[0x0][0x3b8] ;  /* 0x0000ee00ff4e7b82 */ /* 0x000f620000000800 */
[----:B------:R-:W4:Y:S01]  /*0070*/  LDCU.64 UR8, c[0x0][0x390] ;  /* 0x00007200ff0877ac */ /* 0x000f220008000a00 */
[----:B------:R-:W4:Y:S01]  /*0080*/  LDCU.64 UR4, c[0x0][0x3a0] ;  /* 0x00007400ff0477ac */ /* 0x000f220008000a00 */
[----:B------:R-:W4:Y:S01]  /*0090*/  LDCU.64 UR12, c[0x0][0x358] ;  /* 0x00006b00ff0c77ac */ /* 0x000f220008000a00 */
[----:B-1----:R-:W-:Y:S01]  /*00a0*/  USHF.L.U32 UR11, UR11, 0x7, URZ ;  /* 0x000000070b0b7899 */ /* 0x002fe200080006ff */
[----:B0-----:R-:W-:Y:S01]  /*00b0*/  IMAD.SHL.U32 R65, R74, 0x4, RZ ;  /* 0x000000044a417824 */ /* 0x001fe200078e00ff */
[----:B------:R-:W-:Y:S01]  /*00c0*/  SHF.R.U32.HI R5, RZ, 0x5, R74 ;  /* 0x00000005ff057819 */ /* 0x000fe2000001164a */
[----:B---3--:R-:W-:-:S03]  /*00d0*/  IMAD.SHL.U32 R13, R13, 0x80, RZ ;  /* 0x000000800d0d7824 */ /* 0x008fc600078e00ff */
[----:B------:R-:W-:-:S05]  /*00e0*/  LOP3.LUT R0, R65, 0x7c, RZ, 0xc0, !PT ;  /* 0x0000007c41007812 */ /* 0x000fca00078ec0ff */
[C-C-:B--2---:R-:W-:Y:S02]  /*00f0*/  IMAD R3, R5.reuse, UR10, R0.reuse ;  /* 0x0000000a05037c24 */ /* 0x144fe4000f8e0200 */
[----:B----4-:R-:W-:-:S03]  /*0100*/  IMAD R0, R5, UR7, R0 ;  /* 0x0000000705007c24 */ /* 0x010fc6000f8e0200 */
[----:B------:R-:W-:Y:S02]  /*0110*/  IADD3 R3, P1, PT, R3, UR11, RZ ;  /* 0x0000000b03037c10 */ /* 0x000fe4000ff3e0ff */
[----:B------:R-:W-:-:S03]  /*0120*/  IADD3 R5, P0, PT, R13, R0, RZ ;  /* 0x000000000d057210 */ /* 0x000fc60007f1e0ff */
[----:B------:R-:W-:Y:S01]  /*0130*/  IMAD.X R0, RZ, RZ, RZ, P1 ;  /* 0x000000ffff007224 */ /* 0x000fe200008e06ff */
[----:B------:R-:W-:Y:S01]  /*0140*/  LEA R90, P1, R3, UR8, 0x2 ;  /* 0x00000008035a7c11 */ /* 0x000fe2000f8210ff */
[----:B------:R-:W-:Y:S01]  /*0150*/  IMAD.X R2, RZ, RZ, RZ, P0 ;  /* 0x000000ffff027224 */ /* 0x000fe200000e06ff */
[----:B------:R-:W-:Y:S02]  /*0160*/  LEA R88, P0, R5, UR4, 0x2 ;  /* 0x0000000405587c11 */ /* 0x000fe4000f8010ff */
[----:B------:R-:W-:Y:S01]  /*0170*/  LEA.HI.X R91, R3, UR9, R0, 0x2, P1 ;  /* 0x00000009035b7c11 */ /* 0x000fe200088f1400 */
[----:B------:R-:W0:Y:S01]  /*0180*/  S2UR UR4, SR_CgaCtaId ;  /* 0x00000000000479c3 */ /* 0x000e220000008800 */
[----:B------:R-:W-:Y:S01]  /*0190*/  LEA.HI.X R89, R5, UR5, R2, 0x2, P0 ;  /* 0x0000000505597c11 */ /* 0x000fe200080f1402 */
[----:B------:R-:W1:Y:S02]  /*01a0*/  LDCU.64 UR8, c[0x0][0x3b0] ;  /* 0x00007600ff0877ac */ /* 0x000e640008000a00 */
[----:B------:R-:W2:Y:S04]  /*01b0*/  LDG.E.128 R8, desc[UR12][R90.64] ;  /* 0x0000000c5a087981 */ /* 0x000ea8000c1e1d00 */
[----:B------:R-:W3:Y:S01]  /*01c0*/  LDG.E.128 R4, desc[UR12][R88.64] ;  /* 0x0000000c58047981 */ /* 0x000ee2000c1e1d00 */
[----:B------:R-:W-:Y:S01]  /*01d0*/  LOP3.LUT R3, R74, 0xf, RZ, 0xc0, !PT ;  /* 0x0000000f4a037812 */ /* 0x000fe200078ec0ff */
[-C--:B-----5:R-:W-:Y:S01]  /*01e0*/  IMAD R0, R13, R78.reuse, UR11 ;  /* 0x0000000b0d007e24 */ /* 0x0a0fe2000f8e024e */
[----:B------:R-:W-:Y:S01]  /*01f0*/  SHF.R.U32.HI R67, RZ, 0x4, R74 ;  /* 0x00000004ff437819 */ /* 0x000fe2000001164a */
[----:B------:R-:W-:Y:S01]  /*0200*/  UMOV UR6, 0x400 ;  /* 0x0000040000067882 */ /* 0x000fe20000000000 */
[----:B------:R-:W-:Y:S01]  /*0210*/  CS2R R14, SRZ ;  /* 0x00000000000e7805 */ /* 0x000fe2000001ff00 */
[----:B------:R-:W-:Y:S01]  /*0220*/  UIADD3 UR5, UPT, UPT, UR6, 0x1000, URZ ;  /* 0x0000100006057890 */ /* 0x000fe2000fffe0ff */
[----:B------:R-:W-:Y:S01]  /*0230*/  CS2R R16, SRZ ;  /* 0x0000000000107805 */ /* 0x000fe2000001ff00 */
[----:B------:R-:W-:Y:S01]  /*0240*/  IMAD R3, R67, R78, R3 ;  /* 0x0000004e43037224 */ /* 0x000fe200078e0203 */
[----:B------:R-:W-:-:S02]  /*0250*/  CS2R R18, SRZ ;  /* 0x0000000000127805 */ /* 0x000fc4000001ff00 */
[----:B------:R-:W-:Y:S02]  /*0260*/  CS2R R46, SRZ ;  /* 0x00000000002e7805 */ /* 0x000fe4000001ff00 */
[----:B------:R-:W-:Y:S02]  /*0270*/  CS2R R48, SRZ ;  /* 0x0000000000307805 */ /* 0x000fe4000001ff00 */
[----:B------:R-:W-:Y:S02]  /*0280*/  CS2R R50, SRZ ;  /* 0x0000000000327805 */ /* 0x000fe4000001ff00 */
[----:B------:R-:W-:Y:S02]  /*0290*/  IADD3 R3, P0, PT, R0, R3, RZ ;  /* 0x0000000300037210 */ /* 0x000fe40007f1e0ff */
[----:B------:R-:W-:Y:S02]  /*02a0*/  CS2R R12, SRZ ;  /* 0x00000000000c7805 */ /* 0x000fe4000001ff00 */
[----:B------:R-:W-:Y:S01]  /*02b0*/  CS2R R20, SRZ ;  /* 0x0000000000147805 */ /* 0x000fe2000001ff00 */
[----:B0-----:R-:W-:Y:S01]  /*02c0*/  ULEA UR6, UR4, UR6, 0x18 ;  /* 0x0000000604067291 */ /* 0x001fe2000f8ec0ff */
[----:B------:R-:W-:Y:S01]  /*02d0*/  CS2R R44, SRZ ;  /* 0x00000000002c7805 */ /* 0x000fe2000001ff00 */
[----:B------:R-:W-:Y:S01]  /*02e0*/  ULEA UR5, UR4, UR5, 0x18 ;  /* 0x0000000504057291 */ /* 0x000fe2000f8ec0ff */
[----:B------:R-:W-:Y:S01]  /*02f0*/  IMAD.X R0, RZ, RZ, RZ, P0 ;  /* 0x000000ffff007224 */ /* 0x000fe200000e06ff */
[----:B-1----:R-:W-:Y:S01]  /*0300*/  LEA R92, P0, R3, UR8, 0x2 ;  /* 0x00000008035c7c11 */ /* 0x002fe2000f8010ff */
[----:B------:R-:W0:Y:S01]  /*0310*/  LDCU UR8, c[0x0][0x388] ;  /* 0x00007100ff0877ac */ /* 0x000e220008000800 */
[----:B------:R-:W-:-:S02]  /*0320*/  LEA R82, R74, UR6, 0x4 ;  /* 0x000000064a527c11 */ /* 0x000fc4000f8e20ff */
[----:B------:R-:W-:Y:S02]  /*0330*/  CS2R R52, SRZ ;  /* 0x0000000000347805 */ /* 0x000fe4000001ff00 */
[----:B------:R-:W-:Y:S02]  /*0340*/  LEA R80, R74, UR5, 0x4 ;  /* 0x000000054a507c11 */ /* 0x000fe4000f8e20ff */
[----:B------:R-:W-:Y:S02]  /*0350*/  CS2R R22, SRZ ;  /* 0x0000000000167805 */ /* 0x000fe4000001ff00 */
[----:B------:R-:W-:Y:S02]  /*0360*/  LEA.HI.X R93, R3, UR9, R0, 0x2, P0 ;  /* 0x00000009035d7c11 */ /* 0x000fe400080f1400 */
[----:B------:R-:W-:Y:S02]  /*0370*/  CS2R R42, SRZ ;  /* 0x00000000002a7805 */ /* 0x000fe4000001ff00 */
[----:B------:R-:W-:-:S02]  /*0380*/  CS2R R54, SRZ ;  /* 0x0000000000367805 */ /* 0x000fc4000001ff00 */
[----:B------:R-:W-:Y:S02]  /*0390*/  CS2R R24, SRZ ;  /* 0x0000000000187805 */ /* 0x000fe4000001ff00 */
        /* <DEDUP_REMOVED lines=8> */
[----:B------:R-:W-:Y:S01]  /*0420*/  CS2R R2, SRZ ;  /* 0x0000000000027805 */ /* 0x000fe2000001ff00 */
[----:B0-----:R-:W-:Y:S01]  /*0430*/  UISETP.GE.AND UP0, UPT, UR8, 0x1, UPT ;  /* 0x000000010800788c */ /* 0x001fe2000bf06270 */
[----:B------:R-:W-:Y:S02]  /*0440*/  CS2R R30, SRZ ;  /* 0x00000000001e7805 */ /* 0x000fe4000001ff00 */
[----:B------:R-:W-:-:S02]  /*0450*/  CS2R R34, SRZ ;  /* 0x0000000000227805 */ /* 0x000fc4000001ff00 */
[----:B------:R-:W-:Y:S01]  /*0460*/  CS2R R62, SRZ ;  /* 0x00000000003e7805 */ /* 0x000fe2000001ff00 */
[----:B------:R-:W-:Y:S01]  /*0470*/  IMAD.MOV.U32 R0, RZ, RZ, RZ ;  /* 0x000000ffff007224 */ /* 0x000fe200078e00ff */
[----:B------:R-:W-:Y:S01]  /*0480*/  CS2R R32, SRZ ;  /* 0x0000000000207805 */ /* 0x000fe2000001ff00 */
[----:B------:R-:W-:Y:S01]  /*0490*/  IMAD.MOV.U32 R64, RZ, RZ, RZ ;  /* 0x000000ffff407224 */ /* 0x000fe200078e00ff */
[----:B------:R-:W-:Y:S02]  /*04a0*/  LOP3.LUT R76, R65, 0x3c, RZ, 0xc0, !PT ;  /* 0x0000003c414c7812 */ /* 0x000fe400078ec0ff */
[----:B------:R-:W-:Y:S01]  /*04b0*/  LEA R84, R67, UR5, 0x2 ;  /* 0x0000000543547c11 */ /* 0x000fe2000f8e10ff */
[----:B--2---:R0:W-:Y:S04]  /*04c0*/  STS.128 [R82], R8 ;  /* 0x0000000852007388 */ /* 0x0041e80000000c00 */
[----:B---3--:R1:W-:Y:S01]  /*04d0*/  STS.128 [R80], R4 ;  /* 0x0000000450007388 */ /* 0x0083e20000000c00 */
[----:B0-----:R-:W-:-:S02]  /*04e0*/  CS2R R10, SRZ ;  /* 0x00000000000a7805 */ /* 0x001fc4000001ff00 */
[----:B------:R-:W-:Y:S02]  /*04f0*/  CS2R R8, SRZ ;  /* 0x0000000000087805 */ /* 0x000fe4000001ff00 */
[----:B-1----:R-:W-:Y:S02]  /*0500*/  CS2R R6, SRZ ;  /* 0x0000000000067805 */ /* 0x002fe4000001ff00 */
[----:B------:R-:W-:Y:S01]  /*0510*/  CS2R R4, SRZ ;  /* 0x0000000000047805 */ /* 0x000fe2000001ff00 */
[----:B------:R-:W-:Y:S06]  /*0520*/  BAR.SYNC.DEFER_BLOCKING 0x0 ;  /* 0x0000000000007b1d */ /* 0x000fec0000010000 */
[----:B------:R-:W-:Y:S05]  /*0530*/  BRA.U !UP0, `(.L_x_5) ;  /* 0x0000002908b87547 */ /* 0x000fea000b800000 */
[----:B------:R-:W0:Y:S01]  /*0540*/  LDS R72, [R76+UR6+0x1c0] ;  /* 0x0001c0064c487984 */ /* 0x000e220008000800 */
[----:B------:R-:W-:Y:S01]  /*0550*/  UIADD3 UR8, UPT, UPT, UR8, 0x7, URZ ;  /* 0x0000000708087890 */ /* 0x000fe2000fffe0ff */
[----:B------:R-:W-:Y:S01]  /*0560*/  MOV R15, RZ ;  /* 0x000000ff000f7202 */ /* 0x000fe20000000f00 */
[----:B------:R-:W-:Y:S01]  /*0570*/  USHF.L.U32 UR10, UR10, 0x3, URZ ;  /* 0x000000030a0a7899 */ /* 0x000fe200080006ff */
[----:B------:R-:W1:Y:S01]  /*0580*/  LDS R87, [R76+UR6+0x180] ;  /* 0x000180064c577984 */ /* 0x000e620008000800 */
[----:B------:R-:W-:Y:S02]  /*0590*/  USHF.R.U32.HI UR4, URZ, 0x3, UR8 ;  /* 0x00000003ff047899 */ /* 0x000fe40008011608 */
[----:B------:R-:W-:Y:S01]  /*05a0*/  USHF.L.U32 UR7, UR7, 0x3, URZ ;  /* 0x0000000307077899 */ /* 0x000fe200080006ff */
[----:B------:R-:W2:Y:S01]  /*05b0*/  LDS R70, [R76+UR6+0x140] ;  /* 0x000140064c467984 */ /* 0x000ea20008000800 */
[----:B------:R-:W-:-:S03]  /*05c0*/  UIADD3 UR9, UPT, UPT, -UR4, URZ, URZ ;  /* 0x000000ff04097290 */ /* 0x000fc6000fffe1ff */
[----:B------:R-:W3:Y:S04]  /*05d0*/  LDS R85, [R76+UR6+0x100] ;  /* 0x000100064c557984 */ /* 0x000ee80008000800 */
[----:B------:R-:W4:Y:S04]  /*05e0*/  LDS R68, [R76+UR6+0xc0] ;  /* 0x0000c0064c447984 */ /* 0x000f280008000800 */
[----:B------:R-:W0:Y:S04]  /*05f0*/  LDS R83, [R76+UR6+0x80] ;  /* 0x000080064c537984 */ /* 0x000e280008000800 */
[----:B------:R-:W0:Y:S04]  /*0600*/  LDS R66, [R76+UR6+0x40] ;  /* 0x000040064c427984 */ /* 0x000e280008000800 */
[----:B------:R-:W0:Y:S04]  /*0610*/  LDS R65, [R76+UR6] ;  /* 0x000000064c417984 */ /* 0x000e280008000800 */
[----:B------:R-:W0:Y:S04]  /*0620*/  LDS R81, [R84+0x1c0] ;  /* 0x0001c00054517984 */ /* 0x000e280000000800 */
[----:B------:R-:W0:Y:S04]  /*0630*/  LDS R79, [R84+0x180] ;  /* 0x00018000544f7984 */ /* 0x000e280000000800 */
[----:B------:R-:W0:Y:S04]  /*0640*/  LDS R77, [R84+0x140] ;  /* 0x00014000544d7984 */ /* 0x000e280000000800 */
[----:B------:R-:W0:Y:S04]  /*0650*/  LDS R75, [R84+0x100] ;  /* 0x00010000544b7984 */ /* 0x000e280000000800 */
[----:B------:R-:W0:Y:S04]  /*0660*/  LDS R73, [R84+0xc0] ;  /* 0x0000c00054497984 */ /* 0x000e280000000800 */
[----:B------:R-:W0:Y:S04]  /*0670*/  LDS R71, [R84+0x80] ;  /* 0x0000800054477984 */ /* 0x000e280000000800 */
[----:B------:R-:W0:Y:S04]  /*0680*/  LDS R69, [R84+0x40] ;  /* 0x0000400054457984 */ /* 0x000e280000000800 */
[----:B------:R5:W0:Y:S02]  /*0690*/  LDS R67, [R84] ;  /* 0x0000000054437984 */ /* 0x000a240000000800 */
[----:B-----5:R-:W-:Y:S01]  /*06a0*/  HFMA2 R84, -RZ, RZ, 0, 0 ;  /* 0x00000000ff547431 */ /* 0x020fe200000001ff */
[----:B------:R-:W-:-:S04]  /*06b0*/  SHF.R.U32.HI R74, RZ, 0x2, R74 ;  /* 0x00000002ff4a7819 */ /* 0x000fc8000001164a */
[----:B-1234-:R-:W-:-:S07]  /*06c0*/  LOP3.LUT R74, R74, 0x3c, RZ, 0xc0, !PT ;  /* 0x0000003c4a4a7812 */ /* 0x01efce00078ec0ff */
.L_x_6:
[CC--:B0-----:R-:W-:Y:S01]  /*06d0*/  FFMA R64, R65.reuse, R67.reuse, R64 ;  /* 0x0000004341407223 */ /* 0x0c1fe20000000040 */
[C---:B------:R-:W-:Y:S01]  /*06e0*/  FFMA R63, R66.reuse, R67, R63 ;  /* 0x00000043423f7223 */ /* 0x040fe2000000003f */
[CC--:B------:R-:W-:Y:S01]  /*06f0*/  FFMA R62, R65.reuse, R69.reuse, R62 ;  /* 0x00000045413e7223 */ /* 0x0c0fe2000000003e */
        /* <DEDUP_REMOVED lines=11> */
[-C--:B------:R-:W-:Y:S01]  /*07b0*/  FFMA R50, R65, R81.reuse, R50 ;  /* 0x0000005141327223 */ /* 0x080fe20000000032 */
[-C--:B------:R-:W-:Y:S01]  /*07c0*/  FFMA R49, R66, R81.reuse, R49 ;  /* 0x0000005142317223 */ /* 0x080fe20000000031 */
[----:B------:R-:W-:Y:S01]  /*07d0*/  LDS R65, [R76+UR6+0x200] ;  /* 0x000200064c417984 */ /* 0x000fe20008000800 */
[CC--:B------:R-:W-:Y:S01]  /*07e0*/  FFMA R48, R83.reuse, R81.reuse, R48 ;  /* 0x0000005153307223 */ /* 0x0c0fe20000000030 */
[C---:B------:R-:W-:Y:S01]  /*07f0*/  FFMA R47, R68.reuse, R81, R47 ;  /* 0x00000051442f7223 */ /* 0x040fe2000000002f */
[CC--:B------:R-:W-:Y:S01]  /*0800*/  FFMA R46, R83.reuse, R79.reuse, R46 ;  /* 0x0000004f532e7223 */ /* 0x0c0fe2000000002e */
[----:B------:R-:W-:Y:S01]  /*0810*/  LDS R66, [R76+UR6+0x240] ;  /* 0x000240064c427984 */ /* 0x000fe20008000800 */
        /* <DEDUP_REMOVED lines=13> */
[----:B------:R-:W0:Y:S01]  /*08f0*/  LDS R83, [R74+UR5+0x200] ;  /* 0x000200054a537984 */ /* 0x000e220008000800 */
        /* <DEDUP_REMOVED lines=25> */
[----:B------:R-:W-:Y:S01]  /*0a90*/  LDS R79, [R74+UR5+0x300] ;  /* 0x000300054a4f7984 */ /* 0x000fe20008000800 */
[CC--:B------:R-:W-:Y:S01]  /*0aa0*/  FFMA R10, R87.reuse, R75.reuse, R10 ;  /* 0x0000004b570a7223 */ /* 0x0c0fe2000000000a */
[C---:B------:R-:W-:Y:S01]  /*0ab0*/  FFMA R9, R72.reuse, R75, R9 ;  /* 0x0000004b48097223 */ /* 0x040fe20000000009 */
[CC--:B------:R-:W-:Y:S01]  /*0ac0*/  FFMA R8, R87.reuse, R73.reuse, R8 ;  /* 0x0000004957087223 */ /* 0x0c0fe20000000008 */
[----:B------:R-:W1:Y:S01]  /*0ad0*/  LDS R75, [R74+UR5+0x240] ;  /* 0x000240054a4b7984 */ /* 0x000e620008000800 */
[C---:B------:R-:W-:Y:S01]  /*0ae0*/  FFMA R7, R72.reuse, R73, R7 ;  /* 0x0000004948077223 */ /* 0x040fe20000000007 */
[CC--:B------:R-:W-:Y:S01]  /*0af0*/  FFMA R6, R87.reuse, R71.reuse, R6 ;  /* 0x0000004757067223 */ /* 0x0c0fe20000000006 */
[C---:B------:R-:W-:Y:S01]  /*0b00*/  FFMA R5, R72.reuse, R71, R5 ;  /* 0x0000004748057223 */ /* 0x040fe20000000005 */
[----:B--2---:R-:W2:Y:S01]  /*0b10*/  LDS R77, [R74+UR5+0x280] ;  /* 0x000280054a4d7984 */ /* 0x004ea20008000800 */
[CC--:B------:R-:W-:Y:S01]  /*0b20*/  FFMA R4, R87.reuse, R69.reuse, R4 ;  /* 0x0000004557047223 */ /* 0x0c0fe20000000004 */
[C---:B------:R-:W-:Y:S01]  /*0b30*/  FFMA R3, R72.reuse, R69, R3 ;  /* 0x0000004548037223 */ /* 0x040fe20000000003 */
[-C--:B------:R-:W-:Y:S01]  /*0b40*/  FFMA R2, R87, R67.reuse, R2 ;  /* 0x0000004357027223 */ /* 0x080fe20000000002 */
[----:B------:R-:W3:Y:S01]  /*0b50*/  LDS R73, [R74+UR5+0x2c0] ;  /* 0x0002c0054a497984 */ /* 0x000ee20008000800 */
[----:B------:R-:W-:Y:S01]  /*0b60*/  FFMA R0, R72, R67, R0 ;  /* 0x0000004348007223 */ /* 0x000fe20000000000 */
[----:B------:R-:W-:Y:S01]  /*0b70*/  ULEA.HI UR4, UR8, 0xffffffff, URZ, 0x1d ;  /* 0xffffffff08047891 */ /* 0x000fe2000f8fe8ff */
[C---:B------:R-:W-:Y:S01]  /*0b80*/  IADD3 R86, PT, PT, R84.reuse, 0x1, RZ ;  /* 0x0000000154567810 */ /* 0x040fe20007ffe0ff */
[----:B------:R-:W4:Y:S01]  /*0b90*/  LDS R71, [R74+UR5+0x340] ;  /* 0x000340054a477984 */ /* 0x000f220008000800 */
[----:B------:R-:W-:Y:S02]  /*0ba0*/  UIADD3 UR9, UPT, UPT, UR9, 0x1, URZ ;  /* 0x0000000109097890 */ /* 0x000fe4000fffe0ff */
[-C--:B------:R-:W-:Y:S01]  /*0bb0*/  MOV R94, R86.reuse ;  /* 0x00000056005e7202 */ /* 0x080fe20000000f00 */
[----:B------:R-:W5:Y:S01]  /*0bc0*/  LDS R69, [R74+UR5+0x3c0] ;  /* 0x0003c0054a457984 */ /* 0x000f620008000800 */
[C---:B------:R-:W-:Y:S01]  /*0bd0*/  ISETP.GE.AND P0, PT, R84.reuse, UR4, PT ;  /* 0x0000000454007c0c */ /* 0x040fe2000bf06270 */
[----:B------:R-:W-:Y:S02]  /*0be0*/  UISETP.NE.AND UP0, UPT, UR9, URZ, UPT ;  /* 0x000000ff0900728c */ /* 0x000fe4000bf05270 */
[----:B------:R-:W5:Y:S04]  /*0bf0*/  LDS R67, [R76+UR6+0x280] ;  /* 0x000280064c437984 */ /* 0x000f680008000800 */
[----:B------:R-:W-:Y:S04]  /*0c00*/  LDS R70, [R76+UR6+0x340] ;  /* 0x000340064c467984 */ /* 0x000fe80008000800 */
[----:B------:R-:W-:Y:S02]  /*0c10*/  LDS R72, [R76+UR6+0xfc0] ;  /* 0x000fc0064c487984 */ /* 0x000fe40008000800 */
[----:B------:R-:W-:Y:S02]  /*0c20*/  @P0 IADD3 R94, PT, PT, R84, RZ, RZ ;  /* 0x000000ff545e0210 */ /* 0x000fe40007ffe0ff */
[----:B------:R-:W-:Y:S03]  /*0c30*/  MOV R84, R86 ;  /* 0x0000005600547202 */ /* 0x000fe60000000f00 */
[C---:B------:R-:W-:Y:S02]  /*0c40*/  IMAD R97, R94.reuse, UR10, RZ ;  /* 0x0000000a5e617c24 */ /* 0x040fe4000f8e02ff */
[----:B------:R-:W-:Y:S03]  /*0c50*/  IMAD R95, R94, UR7, RZ ;  /* 0x000000075e5f7c24 */ /* 0x000fe6000f8e02ff */
[----:B------:R-:W-:Y:S02]  /*0c60*/  LEA R100, P1, R97, R90, 0x2 ;  /* 0x0000005a61647211 */ /* 0x000fe400078210ff */
[----:B------:R-:W-:Y:S02]  /*0c70*/  LEA R96, P0, R95, R88, 0x2 ;  /* 0x000000585f607211 */ /* 0x000fe400078010ff */
[----:B------:R-:W-:Y:S02]  /*0c80*/  LEA.HI.X.SX32 R101, R97, R91, 0x2, P1 ;  /* 0x0000005b61657211 */ /* 0x000fe400008f16ff */
[----:B------:R-:W-:Y:S04]  /*0c90*/  LEA.HI.X.SX32 R97, R95, R89, 0x2, P0 ;  /* 0x000000595f617211 */ /* 0x000fe800000f16ff */
[----:B------:R-:W5:Y:S04]  /*0ca0*/  LDG.E.128 R100, desc[UR12][R100.64] ;  /* 0x0000000c64647981 */ /* 0x000f68000c1e1d00 */
[----:B------:R-:W5:Y:S01]  /*0cb0*/  LDG.E.128 R96, desc[UR12][R96.64] ;  /* 0x0000000c60607981 */ /* 0x000f62000c1e1d00 */
[CC--:B0-----:R-:W-:Y:S01]  /*0cc0*/  FFMA R64, R65.reuse, R83.reuse, R64 ;  /* 0x0000005341407223 */ /* 0x0c1fe20000000040 */
[C---:B------:R-:W-:Y:S01]  /*0cd0*/  FFMA R63, R66.reuse, R83, R63 ;  /* 0x00000053423f7223 */ /* 0x040fe2000000003f */
[CC--:B-1----:R-:W-:Y:S01]  /*0ce0*/  FFMA R62, R65.reuse, R75.reuse, R62 ;  /* 0x0000004b413e7223 */ /* 0x0c2fe2000000003e */
[C---:B------:R-:W-:Y:S01]  /*0cf0*/  FFMA R61, R66.reuse, R75, R61 ;  /* 0x0000004b423d7223 */ /* 0x040fe2000000003d */
[CC--:B--2---:R-:W-:Y:S01]  /*0d00*/  FFMA R60, R65.reuse, R77.reuse, R60 ;  /* 0x0000004d413c7223 */ /* 0x0c4fe2000000003c */
[C---:B------:R-:W-:Y:S01]  /*0d10*/  FFMA R59, R66.reuse, R77, R59 ;  /* 0x0000004d423b7223 */ /* 0x040fe2000000003b */
[CC--:B---3--:R-:W-:Y:S01]  /*0d20*/  FFMA R58, R65.reuse, R73.reuse, R58 ;  /* 0x00000049413a7223 */ /* 0x0c8fe2000000003a */
[C---:B------:R-:W-:Y:S01]  /*0d30*/  FFMA R57, R66.reuse, R73, R57 ;  /* 0x0000004942397223 */ /* 0x040fe20000000039 */
[CC--:B------:R-:W-:Y:S01]  /*0d40*/  FFMA R56, R65.reuse, R79.reuse, R56 ;  /* 0x0000004f41387223 */ /* 0x0c0fe20000000038 */
[C---:B------:R-:W-:Y:S01]  /*0d50*/  FFMA R55, R66.reuse, R79, R55 ;  /* 0x0000004f42377223 */ /* 0x040fe20000000037 */
[CC--:B----4-:R-:W-:Y:S01]  /*0d60*/  FFMA R54, R65.reuse, R71.reuse, R54 ;  /* 0x0000004741367223 */ /* 0x0d0fe20000000036 */
[C---:B------:R-:W-:Y:S01]  /*0d70*/  FFMA R53, R66.reuse, R71, R53 ;  /* 0x0000004742357223 */ /* 0x040fe20000000035 */
[CC--:B------:R-:W-:Y:S01]  /*0d80*/  FFMA R52, R65.reuse, R81.reuse, R52 ;  /* 0x0000005141347223 */ /* 0x0c0fe20000000034 */
[C---:B------:R-:W-:Y:S01]  /*0d90*/  FFMA R51, R66.reuse, R81, R51 ;  /* 0x0000005142337223 */ /* 0x040fe20000000033 */
[-C--:B-----5:R-:W-:Y:S01]  /*0da0*/  FFMA R50, R65, R69.reuse, R50 ;  /* 0x0000004541327223 */ /* 0x0a0fe20000000032 */
        /* <DEDUP_REMOVED lines=19> */
[----:B------:R-:W1:Y:S04]  /*0ee0*/  LDS R67, [R76+UR6+0x380] ;  /* 0x000380064c437984 */ /* 0x000e680008000800 */
[----:B------:R-:W-:Y:S01]  /*0ef0*/  LDS R68, [R76+UR6+0x440] ;  /* 0x000440064c447984 */ /* 0x000fe20008000800 */
        /* <DEDUP_REMOVED lines=17> */
[CC--:B-1----:R-:W-:Y:S01]  /*1010*/  FFMA R16, R67.reuse, R69.reuse, R16 ;  /* 0x0000004543107223 */ /* 0x0c2fe20000000010 */
[C---:B------:R-:W-:Y:S02]  /*1020*/  FFMA R15, R66.reuse, R69, R15 ;  /* 0x00000045420f7223 */ /* 0x040fe4000000000f */
        /* <DEDUP_REMOVED lines=8> */
[----:B------:R-:W2:Y:S01]  /*10b0*/  LDS R71, [R74+UR5+0x480] ;  /* 0x000480054a477984 */ /* 0x000ea20008000800 */
[CC--:B------:R-:W-:Y:S01]  /*10c0*/  FFMA R8, R67.reuse, R73.reuse, R8 ;  /* 0x0000004943087223 */ /* 0x0c0fe20000000008 */
[C---:B------:R-:W-:Y:S01]  /*10d0*/  FFMA R7, R66.reuse, R73, R7 ;  /* 0x0000004942077223 */ /* 0x040fe20000000007 */
[CC--:B------:R-:W-:Y:S01]  /*10e0*/  FFMA R6, R67.reuse, R77.reuse, R6 ;  /* 0x0000004d43067223 */ /* 0x0c0fe20000000006 */
[----:B------:R-:W3:Y:S01]  /*10f0*/  LDS R73, [R74+UR5+0x4c0] ;  /* 0x0004c0054a497984 */ /* 0x000ee20008000800 */
[C---:B------:R-:W-:Y:S01]  /*1100*/  FFMA R5, R66.reuse, R77, R5 ;  /* 0x0000004d42057223 */ /* 0x040fe20000000005 */
[CC--:B------:R-:W-:Y:S01]  /*1110*/  FFMA R4, R67.reuse, R75.reuse, R4 ;  /* 0x0000004b43047223 */ /* 0x0c0fe20000000004 */
[C---:B------:R-:W-:Y:S01]  /*1120*/  FFMA R3, R66.reuse, R75, R3 ;  /* 0x0000004b42037223 */ /* 0x040fe20000000003 */
[----:B------:R-:W4:Y:S01]  /*1130*/  LDS R79, [R74+UR5+0x500] ;  /* 0x000500054a4f7984 */ /* 0x000f220008000800 */
[-C--:B------:R-:W-:Y:S01]  /*1140*/  FFMA R2, R67, R83.reuse, R2 ;  /* 0x0000005343027223 */ /* 0x080fe20000000002 */
[----:B------:R-:W-:Y:S02]  /*1150*/  FFMA R0, R66, R83, R0 ;  /* 0x0000005342007223 */ /* 0x000fe40000000000 */
[----:B------:R-:W5:Y:S04]  /*1160*/  LDS R77, [R74+UR5+0x540] ;  /* 0x000540054a4d7984 */ /* 0x000f680008000800 */
[----:B------:R-:W5:Y:S04]  /*1170*/  LDS R81, [R74+UR5+0x580] ;  /* 0x000580054a517984 */ /* 0x000f680008000800 */
[----:B------:R-:W5:Y:S04]  /*1180*/  LDS R75, [R74+UR5+0x5c0] ;  /* 0x0005c0054a4b7984 */ /* 0x000f680008000800 */
[----:B------:R-:W5:Y:S04]  /*1190*/  LDS R67, [R76+UR6+0x480] ;  /* 0x000480064c437984 */ /* 0x000f680008000800 */
[----:B------:R-:W5:Y:S01]  /*11a0*/  LDS R66, [R76+UR6+0x4c0] ;  /* 0x0004c0064c427984 */ /* 0x000f620008000800 */
[CC--:B0-----:R-:W-:Y:S01]  /*11b0*/  FFMA R64, R65.reuse, R85.reuse, R64 ;  /* 0x0000005541407223 */ /* 0x0c1fe20000000040 */
[C---:B------:R-:W-:Y:S02]  /*11c0*/  FFMA R63, R68.reuse, R85, R63 ;  /* 0x00000055443f7223 */ /* 0x040fe4000000003f */
[----:B------:R-:W-:Y:S01]  /*11d0*/  LDS R83, [R74+UR5+0x600] ;  /* 0x000600054a537984 */ /* 0x000fe20008000800 */
[CC--:B-1----:R-:W-:Y:S01]  /*11e0*/  FFMA R62, R65.reuse, R69.reuse, R62 ;  /* 0x00000045413e7223 */ /* 0x0c2fe2000000003e */
[C---:B------:R-:W-:Y:S01]  /*11f0*/  FFMA R61, R68.reuse, R69, R61 ;  /* 0x00000045443d7223 */ /* 0x040fe2000000003d */
[CC--:B--2---:R-:W-:Y:S01]  /*1200*/  FFMA R60, R65.reuse, R71.reuse, R60 ;  /* 0x00000047413c7223 */ /* 0x0c4fe2000000003c */
[C---:B------:R-:W-:Y:S01]  /*1210*/  FFMA R59, R68.reuse, R71, R59 ;  /* 0x00000047443b7223 */ /* 0x040fe2000000003b */
[CC--:B---3--:R-:W-:Y:S01]  /*1220*/  FFMA R58, R65.reuse, R73.reuse, R58 ;  /* 0x00000049413a7223 */ /* 0x0c8fe2000000003a */
[C---:B------:R-:W-:Y:S01]  /*1230*/  FFMA R57, R68.reuse, R73, R57 ;  /* 0x0000004944397223 */ /* 0x040fe20000000039 */
[CC--:B----4-:R-:W-:Y:S01]  /*1240*/  FFMA R56, R65.reuse, R79.reuse, R56 ;  /* 0x0000004f41387223 */ /* 0x0d0fe20000000038 */
[C---:B------:R-:W-:Y:S01]  /*1250*/  FFMA R55, R68.reuse, R79, R55 ;  /* 0x0000004f44377223 */ /* 0x040fe20000000037 */
[CC--:B-----5:R-:W-:Y:S01]  /*1260*/  FFMA R54, R65.reuse, R77.reuse, R54 ;  /* 0x0000004d41367223 */ /* 0x0e0fe20000000036 */
[C---:B------:R-:W-:Y:S01]  /*1270*/  FFMA R53, R68.reuse, R77, R53 ;  /* 0x0000004d44357223 */ /* 0x040fe20000000035 */
[CC--:B------:R-:W-:Y:S01]  /*1280*/  FFMA R52, R65.reuse, R81.reuse, R52 ;  /* 0x0000005141347223 */ /* 0x0c0fe20000000034 */
[C---:B------:R-:W-:Y:S01]  /*1290*/  FFMA R51, R68.reuse, R81, R51 ;  /* 0x0000005144337223 */ /* 0x040fe20000000033 */
[-C--:B------:R-:W-:Y:S01]  /*12a0*/  FFMA R50, R65, R75.reuse, R50 ;  /* 0x0000004b41327223 */ /* 0x080fe20000000032 */
[-C--:B------:R-:W-:Y:S01]  /*12b0*/  FFMA R49, R68, R75.reuse, R49 ;  /* 0x0000004b44317223 */ /* 0x080fe20000000031 */
[----:B------:R-:W0:Y:S01]  /*12c0*/  LDS R65, [R76+UR6+0x500] ;  /* 0x000500064c417984 */ /* 0x000e220008000800 */
[CC--:B------:R-:W-:Y:S03]  /*12d0*/  FFMA R48, R67.reuse, R75.reuse, R48 ;  /* 0x0000004b43307223 */ /* 0x0c0fe60000000030 */
        /* <DEDUP_REMOVED lines=34> */
[----:B------:R-:W0:Y:S04]  /*1500*/  LDS R65, [R76+UR6+0x600] ;  /* 0x000600064c417984 */ /* 0x000e280008000800 */
[----:B------:R-:W-:Y:S01]  /*1510*/  LDS R70, [R76+UR6+0x740] ;  /* 0x000740064c467984 */ /* 0x000fe20008000800 */
[CC--:B-1----:R-:W-:Y:S01]  /*1520*/  FFMA R16, R67.reuse, R75.reuse, R16 ;  /* 0x0000004b43107223 */ /* 0x0c2fe20000000010 */
[C---:B------:R-:W-:Y:S01]  /*1530*/  FFMA R15, R68.reuse, R75, R15 ;  /* 0x0000004b440f7223 */ /* 0x040fe2000000000f */
[CC--:B------:R-:W-:Y:S01]  /*1540*/  FFMA R14, R67.reuse, R81.reuse, R14 ;  /* 0x00000051430e7223 */ /* 0x0c0fe2000000000e */
[----:B------:R-:W1:Y:S01]  /*1550*/  LDS R75, [R74+UR5+0x640] ;  /* 0x000640054a4b7984 */ /* 0x000e620008000800 */
[C---:B------:R-:W-:Y:S01]  /*1560*/  FFMA R13, R68.reuse, R81, R13 ;  /* 0x00000051440d7223 */ /* 0x040fe2000000000d */
[CC--:B------:R-:W-:Y:S01]  /*1570*/  FFMA R12, R67.reuse, R77.reuse, R12 ;  /* 0x0000004d430c7223 */ /* 0x0c0fe2000000000c */
[C---:B------:R-:W-:Y:S01]  /*1580*/  FFMA R11, R68.reuse, R77, R11 ;  /* 0x0000004d440b7223 */ /* 0x040fe2000000000b */
[----:B------:R-:W-:Y:S01]  /*1590*/  LDS R81, [R74+UR5+0x780] ;  /* 0x000780054a517984 */ /* 0x000fe20008000800 */
[CC--:B------:R-:W-:Y:S01]  /*15a0*/  FFMA R10, R67.reuse, R79.reuse, R10 ;  /* 0x0000004f430a7223 */ /* 0x0c0fe2000000000a */
[C---:B------:R-:W-:Y:S01]  /*15b0*/  FFMA R9, R68.reuse, R79, R9 ;  /* 0x0000004f44097223 */ /* 0x040fe20000000009 */
[CC--:B------:R-:W-:Y:S01]  /*15c0*/  FFMA R8, R67.reuse, R73.reuse, R8 ;  /* 0x0000004943087223 */ /* 0x0c0fe20000000008 */
[----:B------:R-:W2:Y:S01]  /*15d0*/  LDS R77, [R74+UR5+0x680] ;  /* 0x000680054a4d7984 */ /* 0x000ea20008000800 */
[C---:B------:R-:W-:Y:S01]  /*15e0*/  FFMA R7, R68.reuse, R73, R7 ;  /* 0x0000004944077223 */ /* 0x040fe20000000007 */
[CC--:B------:R-:W-:Y:S01]  /*15f0*/  FFMA R6, R67.reuse, R71.reuse, R6 ;  /* 0x0000004743067223 */ /* 0x0c0fe20000000006 */
[C---:B------:R-:W-:Y:S01]  /*1600*/  FFMA R5, R68.reuse, R71, R5 ;  /* 0x0000004744057223 */ /* 0x040fe20000000005 */
[----:B------:R-:W3:Y:S01]  /*1610*/  LDS R73, [R74+UR5+0x6c0] ;  /* 0x0006c0054a497984 */ /* 0x000ee20008000800 */
[CC--:B------:R-:W-:Y:S01]  /*1620*/  FFMA R4, R67.reuse, R69.reuse, R4 ;  /* 0x0000004543047223 */ /* 0x0c0fe20000000004 */
[C---:B------:R-:W-:Y:S01]  /*1630*/  FFMA R3, R68.reuse, R69, R3 ;  /* 0x0000004544037223 */ /* 0x040fe20000000003 */
[-C--:B------:R-:W-:Y:S01]  /*1640*/  FFMA R2, R67, R85.reuse, R2 ;  /* 0x0000005543027223 */ /* 0x080fe20000000002 */
[----:B------:R-:W4:Y:S01]  /*1650*/  LDS R79, [R74+UR5+0x700] ;  /* 0x000700054a4f7984 */ /* 0x000f220008000800 */
[----:B------:R-:W-:Y:S03]  /*1660*/  FFMA R0, R68, R85, R0 ;  /* 0x0000005544007223 */ /* 0x000fe60000000000 */
        /* <DEDUP_REMOVED lines=357> */
[----:B------:R-:W1:Y:S01]  /*2cc0*/  LDS R67, [R76+UR6+0xf80] ;  /* 0x000f80064c437984 */ /* 0x000e620008000800 */
[----:B------:R-:W-:Y:S01]  /*2cd0*/  BAR.SYNC.DEFER_BLOCKING 0x0 ;  /* 0x0000000000007b1d */ /* 0x000fe20000010000 */
        /* <DEDUP_REMOVED lines=9> */
[----:B------:R2:W-:Y:S01]  /*2d70*/  STS.128 [R82], R100 ;  /* 0x0000006452007388 */ /* 0x0005e20000000c00 */
[C---:B------:R-:W-:Y:S01]  /*2d80*/  FFMA R23, R70.reuse, R79, R23 ;  /* 0x0000004f46177223 */ /* 0x040fe20000000017 */
[CC--:B------:R-:W-:Y:S01]  /*2d90*/  FFMA R22, R65.reuse, R71.reuse, R22 ;  /* 0x0000004741167223 */ /* 0x0c0fe20000000016 */
[C---:B------:R-:W-:Y:S01]  /*2da0*/  FFMA R21, R70.reuse, R71, R21 ;  /* 0x0000004746157223 */ /* 0x040fe20000000015 */
[----:B------:R2:W-:Y:S01]  /*2db0*/  STS.128 [R80], R96 ;  /* 0x0000006050007388 */ /* 0x0005e20000000c00 */
[CC--:B------:R-:W-:Y:S01]  /*2dc0*/  FFMA R20, R65.reuse, R81.reuse, R20 ;  /* 0x0000005141147223 */ /* 0x0c0fe20000000014 */
[C---:B------:R-:W-:Y:S01]  /*2dd0*/  FFMA R19, R70.reuse, R81, R19 ;  /* 0x0000005146137223 */ /* 0x040fe20000000013 */
[-C--:B------:R-:W-:Y:S01]  /*2de0*/  FFMA R18, R65, R69.reuse, R18 ;  /* 0x0000004541127223 */ /* 0x080fe20000000012 */
[----:B------:R-:W-:Y:S01]  /*2df0*/  BAR.SYNC.DEFER_BLOCKING 0x0 ;  /* 0x0000000000007b1d */ /* 0x000fe20000010000 */
[-C--:B------:R-:W-:Y:S01]  /*2e00*/  FFMA R17, R70, R69.reuse, R17 ;  /* 0x0000004546117223 */ /* 0x080fe20000000011 */
[CC--:B-1----:R-:W-:Y:S01]  /*2e10*/  FFMA R16, R67.reuse, R69.reuse, R16 ;  /* 0x0000004543107223 */ /* 0x0c2fe20000000010 */
        /* <DEDUP_REMOVED lines=14> */
[----:B------:R-:W-:Y:S01]  /*2f00*/  FFMA R0, R72, R83, R0 ;  /* 0x0000005348007223 */ /* 0x000fe20000000000 */
[----:B------:R2:W1:Y:S04]  /*2f10*/  LDS R65, [R76+UR6] ;  /* 0x000000064c417984 */ /* 0x0004680008000800 */
[----:B------:R2:W3:Y:S04]  /*2f20*/  LDS R66, [R76+UR6+0x40] ;  /* 0x000040064c427984 */ /* 0x0004e80008000800 */
[----:B------:R2:W4:Y:S04]  /*2f30*/  LDS R83, [R76+UR6+0x80] ;  /* 0x000080064c537984 */ /* 0x0005280008000800 */
[----:B------:R2:W0:Y:S04]  /*2f40*/  LDS R68, [R76+UR6+0xc0] ;  /* 0x0000c0064c447984 */ /* 0x0004280008000800 */
        /* <DEDUP_REMOVED lines=11> */
[----:B------:R2:W0:Y:S01]  /*3000*/  LDS R67, [R74+UR5] ;  /* 0x000000054a437984 */ /* 0x0004220008000800 */
[----:B-1-34-:R-:W-:Y:S05]  /*3010*/  BRA.U UP0, `(.L_x_6) ;  /* 0xffffffd500ac7547 */ /* 0x01afea000b83ffff */
.L_x_5:
[----:B------:R-:W1:Y:S01]  /*3020*/  LDCU UR5, c[0x0][0x3c4] ;  /* 0x00007880ff0577ac */ /* 0x000e620008000800 */
[----:B------:R-:W-:Y:S02]  /*3030*/  SHF.L.U32 R65, R78, 0x4, RZ ;  /* 0x000000044e417819 */ /* 0x000fe400000006ff */
[----:B-1----:R-:W-:-:S13]  /*3040*/  FSETP.NEU.AND P0, PT, RZ, UR5, PT ;  /* 0x00000005ff007c0b */ /* 0x002fda000bf0d000 */
[----:B------:R-:W-:Y:S05]  /*3050*/  @!P0 BRA `(.L_x_7) ;  /* 0x0000001000248947 */ /* 0x000fea0003800000 */
[----:B0-----:R-:W3:Y:S01]  /*3060*/  LDG.E R73, desc[UR12][R92.64] ;  /* 0x0000000c5c497981 */ /* 0x001ee2000c1e1900 */
[----:B------:R-:W0:Y:S03]  /*3070*/  LDCU UR4, c[0x0][0x3c0] ;  /* 0x00007800ff0477ac */ /* 0x000e260008000800 */
[----:B------:R-:W4:Y:S04]  /*3080*/  LDG.E R72, desc[UR12][R92.64+0x40] ;  /* 0x0000400c5c487981 */ /* 0x000f28000c1e1900 */
[----:B------:R-:W5:Y:S04]  /*3090*/  LDG.E R71, desc[UR12][R92.64+0x80] ;  /* 0x0000800c5c477981 */ /* 0x000f68000c1e1900 */
[----:B------:R-:W2:Y:S04]  /*30a0*/  LDG.E R70, desc[UR12][R92.64+0xc0] ;  /* 0x0000c00c5c467981 */ /* 0x000ea8000c1e1900 */
[----:B------:R-:W2:Y:S04]  /*30b0*/  LDG.E R69, desc[UR12][R92.64+0x100] ;  /* 0x0001000c5c457981 */ /* 0x000ea8000c1e1900 */
[----:B------:R-:W2:Y:S04]  /*30c0*/  LDG.E R68, desc[UR12][R92.64+0x140] ;  /* 0x0001400c5c447981 */ /* 0x000ea8000c1e1900 */
[----:B------:R-:W2:Y:S04]  /*30d0*/  LDG.E R67, desc[UR12][R92.64+0x180] ;  /* 0x0001800c5c437981 */ /* 0x000ea8000c1e1900 */
[----:B------:R-:W2:Y:S01]  /*30e0*/  LDG.E R66, desc[UR12][R92.64+0x1c0] ;  /* 0x0001c00c5c427981 */ /* 0x000ea2000c1e1900 */
[----:B---3--:R-:W-:Y:S01]  /*30f0*/  FMUL R73, R73, UR5 ;  /* 0x0000000549497c20 */ /* 0x008fe20008400000 */
[----:B----4-:R-:W-:-:S03]  /*3100*/  FMUL R72, R72, UR5 ;  /* 0x0000000548487c20 */ /* 0x010fc60008400000 */
[----:B0-----:R-:W-:Y:S01]  /*3110*/  FFMA R73, R64, UR4, R73 ;  /* 0x0000000440497c23 */ /* 0x001fe20008000049 */
[----:B------:R-:W-:-:S04]  /*3120*/  IMAD.WIDE R64, R65, 0x4, R92 ;  /* 0x0000000441407825 */ /* 0x000fc800078e025c */
[----:B-----5:R-:W-:Y:S01]  /*3130*/  FMUL R71, R71, UR5 ;  /* 0x0000000547477c20 */ /* 0x020fe20008400000 */
[----:B------:R-:W-:Y:S01]  /*3140*/  FFMA R63, R63, UR4, R72 ;  /* 0x000000043f3f7c23 */ /* 0x000fe20008000048 */
[----:B------:R-:W-:Y:S01]  /*3150*/  STG.E desc[UR12][R92.64], R73 ;  /* 0x000000495c007986 */ /* 0x000fe2000c10190c */
[----:B--2---:R-:W-:Y:S01]  /*3160*/  FMUL R70, R70, UR5 ;  /* 0x0000000546467c20 */ /* 0x004fe20008400000 */
[----:B------:R-:W-:Y:S02]  /*3170*/  FFMA R71, R34, UR4, R71 ;  /* 0x0000000422477c23 */ /* 0x000fe40008000047 */
[----:B------:R0:W-:Y:S01]  /*3180*/  STG.E desc[UR12][R92.64+0x40], R63 ;  /* 0x0000403f5c007986 */ /* 0x0001e2000c10190c */
[----:B------:R-:W-:Y:S01]  /*3190*/  FMUL R69, R69, UR5 ;  /* 0x0000000545457c20 */ /* 0x000fe20008400000 */
[----:B------:R-:W-:Y:S02]  /*31a0*/  FFMA R33, R33, UR4, R70 ;  /* 0x0000000421217c23 */ /* 0x000fe40008000046 */
[----:B------:R-:W-:Y:S01]  /*31b0*/  STG.E desc[UR12][R92.64+0x80], R71 ;  /* 0x000080475c007986 */ /* 0x000fe2000c10190c */
[----:B------:R-:W-:Y:S01]  /*31c0*/  FMUL R68, R68, UR5 ;  /* 0x0000000544447c20 */ /* 0x000fe20008400000 */
[----:B------:R-:W-:-:S02]  /*31d0*/  FFMA R69, R32, UR4, R69 ;  /* 0x0000000420457c23 */ /* 0x000fc40008000045 */
[----:B------:R1:W-:Y:S01]  /*31e0*/  STG.E desc[UR12][R92.64+0xc0], R33 ;  /* 0x0000c0215c007986 */ /* 0x0003e2000c10190c */
[----:B------:R-:W-:Y:S01]  /*31f0*/  FMUL R67, R67, UR5 ;  /* 0x0000000543437c20 */ /* 0x000fe20008400000 */
[----:B------:R-:W-:Y:S02]  /*3200*/  FFMA R31, R31, UR4, R68 ;  /* 0x000000041f1f7c23 */ /* 0x000fe40008000044 */
[----:B------:R-:W-:Y:S01]  /*3210*/  STG.E desc[UR12][R92.64+0x100], R69 ;  /* 0x000100455c007986 */ /* 0x000fe2000c10190c */
[----:B------:R-:W-:Y:S01]  /*3220*/  FMUL R75, R66, UR5 ;  /* 0x00000005424b7c20 */ /* 0x000fe20008400000 */
[----:B------:R-:W-:Y:S02]  /*3230*/  FFMA R77, R2, UR4, R67 ;  /* 0x00000004024d7c23 */ /* 0x000fe40008000043 */
[----:B------:R2:W-:Y:S01]  /*3240*/  STG.E desc[UR12][R92.64+0x140], R31 ;  /* 0x0001401f5c007986 */ /* 0x0005e2000c10190c */
[----:B------:R-:W-:-:S03]  /*3250*/  FFMA R75, R0, UR4, R75 ;  /* 0x00000004004b7c23 */ /* 0x000fc6000800004b */
[----:B------:R-:W-:Y:S04]  /*3260*/  STG.E desc[UR12][R92.64+0x180], R77 ;  /* 0x0001804d5c007986 */ /* 0x000fe8000c10190c */
[----:B------:R-:W-:Y:S04]  /*3270*/  STG.E desc[UR12][R92.64+0x1c0], R75 ;  /* 0x0001c04b5c007986 */ /* 0x000fe8000c10190c */
[----:B0-----:R-:W3:Y:S04]  /*3280*/  LDG.E R63, desc[UR12][R64.64] ;  /* 0x0000000c403f7981 */ /* 0x001ee8000c1e1900 */
[----:B------:R-:W2:Y:S04]  /*3290*/  LDG.E R67, desc[UR12][R64.64+0x80] ;  /* 0x0000800c40437981 */ /* 0x000ea8000c1e1900 */
[----:B------:R-:W4:Y:S04]  /*32a0*/  LDG.E R66, desc[UR12][R64.64+0x40] ;  /* 0x0000400c40427981 */ /* 0x000f28000c1e1900 */
[----:B------:R-:W5:Y:S04]  /*32b0*/  LDG.E R34, desc[UR12][R64.64+0xc0] ;  /* 0x0000c00c40227981 */ /* 0x000f68000c1e1900 */
[----:B-1----:R-:W5:Y:S04]  /*32c0*/  LDG.E R33, desc[UR12][R64.64+0x100] ;  /* 0x0001000c40217981 */ /* 0x002f68000c1e1900 */
[----:B------:R-:W5:Y:S04]  /*32d0*/  LDG.E R32, desc[UR12][R64.64+0x140] ;  /* 0x0001400c40207981 */ /* 0x000f68000c1e1900 */
[----:B------:R-:W5:Y:S04]  /*32e0*/  LDG.E R2, desc[UR12][R64.64+0x180] ;  /* 0x0001800c40027981 */ /* 0x000f68000c1e1900 */
[----:B------:R-:W5:Y:S01]  /*32f0*/  LDG.E R0, desc[UR12][R64.64+0x1c0] ;  /* 0x0001c00c40007981 */ /* 0x000f62000c1e1900 */
[----:B---3--:R-:W-:-:S04]  /*3300*/  FMUL R63, R63, UR5 ;  /* 0x000000053f3f7c20 */ /* 0x008fc80008400000 */
[----:B------:R-:W-:Y:S01]  /*3310*/  FFMA R63, R62, UR4, R63 ;  /* 0x000000043e3f7c23 */ /* 0x000fe2000800003f */
[----:B--2---:R-:W-:Y:S01]  /*3320*/  FMUL R31, R67, UR5 ;  /* 0x00000005431f7c20 */ /* 0x004fe20008400000 */
[----:B----4-:R-:W-:-:S03]  /*3330*/  FMUL R66, R66, UR5 ;  /* 0x0000000542427c20 */ /* 0x010fc60008400000 */
[----:B------:R0:W-:Y:S01]  /*3340*/  STG.E desc[UR12][R64.64], R63 ;  /* 0x0000003f40007986 */ /* 0x0001e2000c10190c */
        /* <DEDUP_REMOVED lines=11> */
[----:B0-----:R-:W-:Y:S01]  /*3400*/  FFMA R63, R3, UR4, R0 ;  /* 0x00000004033f7c23 */ /* 0x001fe20008000000 */
[----:B------:R-:W-:Y:S01]  /*3410*/  IMAD.WIDE R2, R78, 0x40, R64 ;  /* 0x000000404e027825 */ /* 0x000fe200078e0240 */
        /* <DEDUP_REMOVED lines=9> */
[----:B0-----:R-:W1:Y:S04]  /*34b0*/  LDG.E R35, desc[UR12][R2.64] ;  /* 0x0000000c02237981 */ /* 0x001e68000c1e1900 */
[----:B------:R-:W5:Y:S04]  /*34c0*/  LDG.E R34, desc[UR12][R2.64+0x40] ;  /* 0x0000400c02227981 */ /* 0x000f68000c1e1900 */
[----:B------:R-:W2:Y:S04]  /*34d0*/  LDG.E R31, desc[UR12][R2.64+0x80] ;  /* 0x0000800c021f7981 */ /* 0x000ea8000c1e1900 */
[----:B------:R-:W2:Y:S04]  /*34e0*/  LDG.E R32, desc[UR12][R2.64+0xc0] ;  /* 0x0000c00c02207981 */ /* 0x000ea8000c1e1900 */
[----:B------:R-:W2:Y:S04]  /*34f0*/  LDG.E R4, desc[UR12][R2.64+0x180] ;  /* 0x0001800c02047981 */ /* 0x000ea8000c1e1900 */
[----:B------:R-:W2:Y:S01]  /*3500*/  LDG.E R0, desc[UR12][R2.64+0x1c0] ;  /* 0x0001c00c02007981 */ /* 0x000ea2000c1e1900 */
[----:B-1----:R-:W-:Y:S01]  /*3510*/  FMUL R33, R35, UR5 ;  /* 0x0000000523217c20 */ /* 0x002fe20008400000 */
[----:B---3--:R-:W-:Y:S01]  /*3520*/  FMUL R35, R30, UR5 ;  /* 0x000000051e237c20 */ /* 0x008fe20008400000 */
[----:B----4-:R-:W-:-:S02]  /*3530*/  FMUL R30, R29, UR5 ;  /* 0x000000051d1e7c20 */ /* 0x010fc40008400000 */
[----:B------:R-:W-:Y:S01]  /*3540*/  FFMA R33, R60, UR4, R33 ;  /* 0x000000043c217c23 */ /* 0x000fe20008000021 */
[----:B-----5:R-:W-:Y:S01]  /*3550*/  FMUL R34, R34, UR5 ;  /* 0x0000000522227c20 */ /* 0x020fe20008400000 */
[----:B--2---:R-:W-:-:S03]  /*3560*/  FMUL R31, R31, UR5 ;  /* 0x000000051f1f7c20 */ /* 0x004fc60008400000 */
[----:B------:R0:W-:Y:S01]  /*3570*/  STG.E desc[UR12][R2.64], R33 ;  /* 0x0000002102007986 */ /* 0x0001e2000c10190c */
        /* <DEDUP_REMOVED lines=9> */
[----:B------:R-:W-:Y:S04]  /*3610*/  STG.E desc[UR12][R2.64+0x40], R59 ;  /* 0x0000403b02007986 */ /* 0x000fe8000c10190c */
[----:B------:R1:W-:Y:S01]  /*3620*/  STG.E desc[UR12][R2.64+0x80], R31 ;  /* 0x0000801f02007986 */ /* 0x0003e2000c10190c */
[----:B0-----:R-:W-:Y:S01]  /*3630*/  FFMA R33, R5, UR4, R0 ;  /* 0x0000000405217c23 */ /* 0x001fe20008000000 */
[----:B------:R-:W-:-:S02]  /*3640*/  IMAD.WIDE R4, R78, 0x40, R2 ;  /* 0x000000404e047825 */ /* 0x000fc400078e0202 */
[----:B------:R-:W-:Y:S04]  /*3650*/  STG.E desc[UR12][R2.64+0xc0], R37 ;  /* 0x0000c02502007986 */ /* 0x000fe8000c10190c */
[----:B------:R-:W-:Y:S04]  /*3660*/  STG.E desc[UR12][R2.64+0x100], R35 ;  /* 0x0001002302007986 */ /* 0x000fe8000c10190c */
[----:B------:R-:W-:Y:S04]  /*3670*/  STG.E desc[UR12][R2.64+0x140], R61 ;  /* 0x0001403d02007986 */ /* 0x000fe8000c10190c */
[----:B------:R-:W-:Y:S04]  /*3680*/  STG.E desc[UR12][R2.64+0x180], R63 ;  /* 0x0001803f02007986 */ /* 0x000fe8000c10190c */
[----:B------:R0:W-:Y:S04]  /*3690*/  STG.E desc[UR12][R2.64+0x1c0], R33 ;  /* 0x0001c02102007986 */ /* 0x0001e8000c10190c */
[----:B------:R-:W2:Y:S04]  /*36a0*/  LDG.E R29, desc[UR12][R4.64] ;  /* 0x0000000c041d7981 */ /* 0x000ea8000c1e1900 */
[----:B-1----:R-:W0:Y:S04]  /*36b0*/  LDG.E R31, desc[UR12][R4.64+0xc0] ;  /* 0x0000c00c041f7981 */ /* 0x002e28000c1e1900 */
[----:B------:R-:W3:Y:S04]  /*36c0*/  LDG.E R27, desc[UR12][R4.64+0x140] ;  /* 0x0001400c041b7981 */ /* 0x000ee8000c1e1900 */
[----:B------:R-:W4:Y:S04]  /*36d0*/  LDG.E R30, desc[UR12][R4.64+0x40] ;  /* 0x0000400c041e7981 */ /* 0x000f28000c1e1900 */
[----:B------:R-:W5:Y:S04]  /*36e0*/  LDG.E R32, desc[UR12][R4.64+0x80] ;  /* 0x0000800c04207981 */ /* 0x000f68000c1e1900 */
[----:B------:R-:W5:Y:S04]  /*36f0*/  LDG.E R28, desc[UR12][R4.64+0x100] ;  /* 0x0001000c041c7981 */ /* 0x000f68000c1e1900 */
[----:B------:R-:W5:Y:S04]  /*3700*/  LDG.E R6, desc[UR12][R4.64+0x180] ;  /* 0x0001800c04067981 */ /* 0x000f68000c1e1900 */
[----:B------:R-:W5:Y:S01]  /*3710*/  LDG.E R0, desc[UR12][R4.64+0x1c0] ;  /* 0x0001c00c04007981 */ /* 0x000f62000c1e1900 */
[----:B--2---:R-:W-:Y:S01]  /*3720*/  FMUL R29, R29, UR5 ;  /* 0x000000051d1d7c20 */ /* 0x004fe20008400000 */
[----:B0-----:R-:W-:-:S03]  /*3730*/  FMUL R2, R31, UR5 ;  /* 0x000000051f027c20 */ /* 0x001fc60008400000 */
[----:B------:R-:W-:Y:S01]  /*3740*/  FFMA R29, R58, UR4, R29 ;  /* 0x000000043a1d7c23 */ /* 0x000fe2000800001d */
[----:B------:R-:W-:Y:S01]  /*3750*/  FFMA R39, R39, UR4, R2 ;  /* 0x0000000427277c23 */ /* 0x000fe20008000002 */
[----:B---3--:R-:W-:Y:S01]  /*3760*/  FMUL R2, R27, UR5 ;  /* 0x000000051b027c20 */ /* 0x008fe20008400000 */
[----:B----4-:R-:W-:Y:S02]  /*3770*/  FMUL R30, R30, UR5 ;  /* 0x000000051e1e7c20 */ /* 0x010fe40008400000 */
[----:B------:R0:W-:Y:S01]  /*3780*/  STG.E desc[UR12][R4.64], R29 ;  /* 0x0000001d04007986 */ /* 0x0001e2000c10190c */
        /* <DEDUP_REMOVED lines=9> */
[----:B------:R-:W-:Y:S01]  /*3820*/  STG.E desc[UR12][R4.64+0x40], R57 ;  /* 0x0000403904007986 */ /* 0x000fe2000c10190c */
[----:B0-----:R-:W-:Y:S01]  /*3830*/  FFMA R29, R7, UR4, R0 ;  /* 0x00000004071d7c23 */ /* 0x001fe20008000000 */
[----:B------:R-:W-:-:S02]  /*3840*/  IMAD.WIDE R6, R78, 0x40, R4 ;  /* 0x000000404e067825 */ /* 0x000fc400078e0204 */
[----:B------:R0:W-:Y:S04]  /*3850*/  STG.E desc[UR12][R4.64+0x80], R3 ;  /* 0x0000800304007986 */ /* 0x0001e8000c10190c */
[----:B------:R-:W-:Y:S04]  /*3860*/  STG.E desc[UR12][R4.64+0xc0], R39 ;  /* 0x0000c02704007986 */ /* 0x000fe8000c10190c */
[----:B------:R-:W-:Y:S04]  /*3870*/  STG.E desc[UR12][R4.64+0x100], R31 ;  /* 0x0001001f04007986 */ /* 0x000fe8000c10190c */
[----:B------:R-:W-:Y:S04]  /*3880*/  STG.E desc[UR12][R4.64+0x140], R33 ;  /* 0x0001402104007986 */ /* 0x000fe8000c10190c */
[----:B------:R-:W-:Y:S04]  /*3890*/  STG.E desc[UR12][R4.64+0x180], R35 ;  /* 0x0001802304007986 */ /* 0x000fe8000c10190c */
[----:B------:R1:W-:Y:S04]  /*38a0*/  STG.E desc[UR12][R4.64+0x1c0], R29 ;  /* 0x0001c01d04007986 */ /* 0x0003e8000c10190c */
[----:B------:R-:W2:Y:S04]  /*38b0*/  LDG.E R25, desc[UR12][R6.64] ;  /* 0x0000000c06197981 */ /* 0x000ea8000c1e1900 */
[----:B------:R-:W1:Y:S04]  /*38c0*/  LDG.E R27, desc[UR12][R6.64+0xc0] ;  /* 0x0000c00c061b7981 */ /* 0x000e68000c1e1900 */
[----:B0-----:R-:W3:Y:S04]  /*38d0*/  LDG.E R3, desc[UR12][R6.64+0x140] ;  /* 0x0001400c06037981 */ /* 0x001ee8000c1e1900 */
[----:B------:R-:W4:Y:S04]  /*38e0*/  LDG.E R26, desc[UR12][R6.64+0x40] ;  /* 0x0000400c061a7981 */ /* 0x000f28000c1e1900 */
[----:B------:R-:W5:Y:S04]  /*38f0*/  LDG.E R28, desc[UR12][R6.64+0x80] ;  /* 0x0000800c061c7981 */ /* 0x000f68000c1e1900 */
[----:B------:R-:W5:Y:S04]  /*3900*/  LDG.E R8, desc[UR12][R6.64+0x100] ;  /* 0x0001000c06087981 */ /* 0x000f68000c1e1900 */
[----:B------:R-:W5:Y:S04]  /*3910*/  LDG.E R2, desc[UR12][R6.64+0x180] ;  /* 0x0001800c06027981 */ /* 0x000f68000c1e1900 */
[----:B------:R-:W5:Y:S01]  /*3920*/  LDG.E R0, desc[UR12][R6.64+0x1c0] ;  /* 0x0001c00c06007981 */ /* 0x000f62000c1e1900 */
[----:B--2---:R-:W-:Y:S01]  /*3930*/  FMUL R25, R25, UR5 ;  /* 0x0000000519197c20 */ /* 0x004fe20008400000 */
[----:B-1----:R-:W-:-:S03]  /*3940*/  FMUL R4, R27, UR5 ;  /* 0x000000051b047c20 */ /* 0x002fc60008400000 */
        /* <DEDUP_REMOVED lines=14> */
[----:B------:R-:W-:Y:S01]  /*3a30*/  IMAD.WIDE R2, R78, 0x40, R6 ;  /* 0x000000404e027825 */ /* 0x000fe200078e0206 */
[----:B------:R-:W-:Y:S03]  /*3a40*/  STG.E desc[UR12][R6.64+0x40], R55 ;  /* 0x0000403706007986 */ /* 0x000fe6000c10190c */
[----:B0-----:R-:W-:Y:S01]  /*3a50*/  FFMA R25, R9, UR4, R0 ;  /* 0x0000000409197c23 */ /* 0x001fe20008000000 */
[----:B------:R0:W-:Y:S04]  /*3a60*/  STG.E desc[UR12][R6.64+0x80], R5 ;  /* 0x0000800506007986 */ /* 0x0001e8000c10190c */
[----:B------:R-:W-:Y:S04]  /*3a70*/  STG.E desc[UR12][R6.64+0xc0], R41 ;  /* 0x0000c02906007986 */ /* 0x000fe8000c10190c */
[----:B------:R-:W-:Y:S04]  /*3a80*/  STG.E desc[UR12][R6.64+0x100], R27 ;  /* 0x0001001b06007986 */ /* 0x000fe8000c10190c */
[----:B------:R-:W-:Y:S04]  /*3a90*/  STG.E desc[UR12][R6.64+0x140], R29 ;  /* 0x0001401d06007986 */ /* 0x000fe8000c10190c */
[----:B------:R-:W-:Y:S04]  /*3aa0*/  STG.E desc[UR12][R6.64+0x180], R31 ;  /* 0x0001801f06007986 */ /* 0x000fe8000c10190c */
[----:B------:R1:W-:Y:S04]  /*3ab0*/  STG.E desc[UR12][R6.64+0x1c0], R25 ;  /* 0x0001c01906007986 */ /* 0x0003e8000c10190c */
[----:B------:R-:W1:Y:S04]  /*3ac0*/  LDG.E R23, desc[UR12][R2.64+0xc0] ;  /* 0x0000c00c02177981 */ /* 0x000e68000c1e1900 */
[----:B0-----:R-:W2:Y:S04]  /*3ad0*/  LDG.E R5, desc[UR12][R2.64+0x140] ;  /* 0x0001400c02057981 */ /* 0x001ea8000c1e1900 */
[----:B------:R-:W3:Y:S04]  /*3ae0*/  LDG.E R9, desc[UR12][R2.64] ;  /* 0x0000000c02097981 */ /* 0x000ee8000c1e1900 */
[----:B------:R-:W4:Y:S04]  /*3af0*/  LDG.E R10, desc[UR12][R2.64+0x40] ;  /* 0x0000400c020a7981 */ /* 0x000f28000c1e1900 */
[----:B------:R-:W5:Y:S04]  /*3b00*/  LDG.E R24, desc[UR12][R2.64+0x80] ;  /* 0x0000800c02187981 */ /* 0x000f68000c1e1900 */
[----:B------:R-:W5:Y:S04]  /*3b10*/  LDG.E R8, desc[UR12][R2.64+0x100] ;  /* 0x0001000c02087981 */ /* 0x000f68000c1e1900 */
[----:B------:R-:W5:Y:S04]  /*3b20*/  LDG.E R4, desc[UR12][R2.64+0x180] ;  /* 0x0001800c02047981 */ /* 0x000f68000c1e1900 */
[----:B------:R-:W5:Y:S01]  /*3b30*/  LDG.E R0, desc[UR12][R2.64+0x1c0] ;  /* 0x0001c00c02007981 */ /* 0x000f62000c1e1900 */
[----:B-1----:R-:W-:-:S04]  /*3b40*/  FMUL R6, R23, UR5 ;  /* 0x0000000517067c20 */ /* 0x002fc80008400000 */
[----:B------:R-:W-:Y:S01]  /*3b50*/  FFMA R43, R43, UR4, R6 ;  /* 0x000000042b2b7c23 */ /* 0x000fe20008000006 */
[----:B--2---:R-:W-:Y:S01]  /*3b60*/  FMUL R6, R5, UR5 ;  /* 0x0000000505067c20 */ /* 0x004fe20008400000 */
[----:B---3--:R-:W-:Y:S01]  /*3b70*/  FMUL R9, R9, UR5 ;  /* 0x0000000509097c20 */ /* 0x008fe20008400000 */
        /* <DEDUP_REMOVED lines=29> */
[----:B------:R-:W-:-:S04]  /*3d50*/  IMAD.WIDE R78, R78, 0x40, R4 ;  /* 0x000000404e4e7825 */ /* 0x000fc800078e0204 */
        /* <DEDUP_REMOVED lines=57> */
.L_x_7:
[----:B------:R-:W0:Y:S02]  /*40f0*/  LDCU UR4, c[0x0][0x3c0] ;  /* 0x00007800ff0477ac */ /* 0x000e240008000800 */
[----:B0-----:R-:W-:Y:S01]  /*4100*/  FMUL R67, R64, UR4 ;  /* 0x0000000440437c20 */ /* 0x001fe20008400000 */
[----:B------:R-:W-:Y:S01]  /*4110*/  FMUL R33, R33, UR4 ;  /* 0x0000000421217c20 */ /* 0x000fe20008400000 */
[----:B------:R-:W-:-:S04]  /*4120*/  IMAD.WIDE R64, R65, 0x4, R92 ;  /* 0x0000000441407825 */ /* 0x000fc800078e025c */
        /* <DEDUP_REMOVED lines=31> */
[----:B0-----:R-:W-:Y:S01]  /*4320*/  FMUL R33, R30, UR4 ;  /* 0x000000041e217c20 */ /* 0x001fe20008400000 */
[----:B------:R-:W-:Y:S01]  /*4330*/  STG.E desc[UR12][R92.64+0x1c0], R75 ;  /* 0x0001c04b5c007986 */ /* 0x000fe2000c10190c */
[----:B------:R-:W-:Y:S01]  /*4340*/  FMUL R23, R23, UR4 ;  /* 0x0000000417177c20 */ /* 0x000fe20008400000 */
[----:B------:R-:W-:Y:S01]  /*4350*/  FMUL R9, R9, UR4 ;  /* 0x0000000409097c20 */ /* 0x000fe20008400000 */
[----:B-1----:R-:W-:Y:S01]  /*4360*/  IMAD.WIDE R66, R78, 0x40, R64 ;  /* 0x000000404e427825 */ /* 0x002fe200078e0240 */
[----:B------:R0:W-:Y:S03]  /*4370*/  STG.E desc[UR12][R64.64+0x100], R33 ;  /* 0x0001002140007986 */ /* 0x0001e6000c10190c */
[----:B------:R-:W-:Y:S01]  /*4380*/  FMUL R54, R54, UR4 ;  /* 0x0000000436367c20 */ /* 0x000fe20008400000 */
[----:B------:R-:W-:Y:S01]  /*4390*/  FMUL R53, R53, UR4 ;  /* 0x0000000435357c20 */ /* 0x000fe20008400000 */
[----:B---3--:R-:W-:Y:S01]  /*43a0*/  FMUL R63, R36, UR4 ;  /* 0x00000004243f7c20 */ /* 0x008fe20008400000 */
        /* <DEDUP_REMOVED lines=11> */
[----:B----4-:R-:W-:Y:S01]  /*4460*/  FMUL R31, R4, UR4 ;  /* 0x00000004041f7c20 */ /* 0x010fe20008400000 */
[----:B------:R4:W-:Y:S01]  /*4470*/  STG.E desc[UR12][R64.64+0x40], R61 ;  /* 0x0000403d40007986 */ /* 0x0009e2000c10190c */
[----:B------:R-:W-:Y:S01]  /*4480*/  FMUL R50, R50, UR4 ;  /* 0x0000000432327c20 */ /* 0x000fe20008400000 */
[----:B------:R-:W-:Y:S01]  /*4490*/  FMUL R49, R49, UR4 ;  /* 0x0000000431317c20 */ /* 0x000fe20008400000 */
[----:B------:R-:W-:Y:S01]  /*44a0*/  FMUL R47, R47, UR4 ;  /* 0x000000042f2f7c20 */ /* 0x000fe20008400000 */
[----:B------:R-:W-:Y:S01]  /*44b0*/  STG.E desc[UR12][R64.64+0x80], R63 ;  /* 0x0000803f40007986 */ /* 0x000fe2000c10190c */
[----:B------:R-:W-:Y:S01]  /*44c0*/  FMUL R17, R17, UR4 ;  /* 0x0000000411117c20 */ /* 0x000fe20008400000 */
[----:B------:R-:W-:-:S02]  /*44d0*/  FMUL R15, R15, UR4 ;  /* 0x000000040f0f7c20 */ /* 0x000fc40008400000 */
[----:B------:R-:W-:Y:S01]  /*44e0*/  STG.E desc[UR12][R64.64+0xc0], R35 ;  /* 0x0000c02340007986 */ /* 0x000fe2000c10190c */
[----:B0-----:R-:W-:-:S03]  /*44f0*/  FMUL R33, R28, UR4 ;  /* 0x000000041c217c20 */ /* 0x001fc60008400000 */
[----:B------:R0:W-:Y:S01]  /*4500*/  STG.E desc[UR12][R64.64+0x180], R31 ;  /* 0x0001801f40007986 */ /* 0x0001e2000c10190c */
[----:B-1----:R-:W-:-:S03]  /*4510*/  FMUL R3, R6, UR4 ;  /* 0x0000000406037c20 */ /* 0x002fc60008400000 */
[----:B------:R1:W-:Y:S01]  /*4520*/  STG.E desc[UR12][R66.64+0x1c0], R5 ;  /* 0x0001c00542007986 */ /* 0x0003e2000c10190c */
[----:B---3--:R-:W-:-:S03]  /*4530*/  IMAD.WIDE R28, R78, 0x40, R66 ;  /* 0x000000404e1c7825 */ /* 0x008fc600078e0242 */
[----:B------:R3:W-:Y:S04]  /*4540*/  STG.E desc[UR12][R66.64+0x180], R3 ;  /* 0x0001800342007986 */ /* 0x0007e8000c10190c */
[----:B------:R-:W-:Y:S01]  /*4550*/  STG.E desc[UR12][R66.64], R60 ;  /* 0x0000003c42007986 */ /* 0x000fe2000c10190c */
[----:B----4-:R-:W-:-:S03]  /*4560*/  FMUL R61, R38, UR4 ;  /* 0x00000004263d7c20 */ /* 0x010fc60008400000 */
[----:B------:R-:W-:Y:S04]  /*4570*/  STG.E desc[UR12][R66.64+0x40], R59 ;  /* 0x0000403b42007986 */ /* 0x000fe8000c10190c */
[----:B------:R-:W-:Y:S04]  /*4580*/  STG.E desc[UR12][R66.64+0x80], R61 ;  /* 0x0000803d42007986 */ /* 0x000fe8000c10190c */
[----:B------:R-:W-:Y:S01]  /*4590*/  STG.E desc[UR12][R66.64+0xc0], R37 ;  /* 0x0000c02542007986 */ /* 0x000fe2000c10190c */
[----:B0-----:R-:W-:-:S03]  /*45a0*/  FMUL R31, R40, UR4 ;  /* 0x00000004281f7c20 */ /* 0x001fc60008400000 */
[----:B------:R0:W-:Y:S01]  /*45b0*/  STG.E desc[UR12][R66.64+0x100], R33 ;  /* 0x0001002142007986 */ /* 0x0001e2000c10190c */
[----:B-1----:R-:W-:-:S03]  /*45c0*/  IMAD.WIDE R4, R78, 0x40, R28 ;  /* 0x000000404e047825 */ /* 0x002fc600078e021c */
[----:B------:R1:W-:Y:S01]  /*45d0*/  STG.E desc[UR12][R66.64+0x140], R27 ;  /* 0x0001401b42007986 */ /* 0x0003e2000c10190c */
[----:B---3--:R-:W-:-:S03]  /*45e0*/  FMUL R3, R8, UR4 ;  /* 0x0000000408037c20 */ /* 0x008fc60008400000 */
[----:B------:R3:W-:Y:S04]  /*45f0*/  STG.E desc[UR12][R28.64+0x80], R31 ;  /* 0x0000801f1c007986 */ /* 0x0007e8000c10190c */
[----:B------:R4:W-:Y:S04]  /*4600*/  STG.E desc[UR12][R28.64+0x180], R3 ;  /* 0x000180031c007986 */ /* 0x0009e8000c10190c */
[----:B------:R5:W-:Y:S04]  /*4610*/  STG.E desc[UR12][R28.64+0x1c0], R7 ;  /* 0x0001c0071c007986 */ /* 0x000be8000c10190c */
[----:B------:R-:W-:Y:S04]  /*4620*/  STG.E desc[UR12][R28.64], R58 ;  /* 0x0000003a1c007986 */ /* 0x000fe8000c10190c */
[----:B------:R-:W-:Y:S01]  /*4630*/  STG.E desc[UR12][R28.64+0x40], R57 ;  /* 0x000040391c007986 */ /* 0x000fe2000c10190c */
[----:B0-----:R-:W-:-:S03]  /*4640*/  FMUL R33, R26, UR4 ;  /* 0x000000041a217c20 */ /* 0x001fc60008400000 */
[----:B------:R-:W-:Y:S01]  /*4650*/  STG.E desc[UR12][R28.64+0xc0], R39 ;  /* 0x0000c0271c007986 */ /* 0x000fe2000c10190c */
[----:B-1----:R-:W-:-:S03]  /*4660*/  FMUL R27, R42, UR4 ;  /* 0x000000042a1b7c20 */ /* 0x002fc60008400000 */
[----:B------:R-:W-:Y:S01]  /*4670*/  STG.E desc[UR12][R28.64+0x100], R33 ;  /* 0x000100211c007986 */ /* 0x000fe2000c10190c */
[----:B---3--:R-:W-:-:S03]  /*4680*/  FMUL R31, R24, UR4 ;  /* 0x00000004181f7c20 */ /* 0x008fc60008400000 */
[----:B------:R0:W-:Y:S01]  /*4690*/  STG.E desc[UR12][R28.64+0x140], R25 ;  /* 0x000140191c007986 */ /* 0x0001e2000c10190c */
[----:B----4-:R-:W-:-:S03]  /*46a0*/  FMUL R3, R10, UR4 ;  /* 0x000000040a037c20 */ /* 0x010fc60008400000 */
[----:B------:R1:W-:Y:S01]  /*46b0*/  STG.E desc[UR12][R4.64+0x80], R27 ;  /* 0x0000801b04007986 */ /* 0x0003e2000c10190c */
[----:B-----5:R-:W-:-:S03]  /*46c0*/  IMAD.WIDE R6, R78, 0x40, R4 ;  /* 0x000000404e067825 */ /* 0x020fc600078e0204 */
[----:B------:R3:W-:Y:S04]  /*46d0*/  STG.E desc[UR12][R4.64+0x180], R3 ;  /* 0x0001800304007986 */ /* 0x0007e8000c10190c */
[----:B------:R-:W-:Y:S04]  /*46e0*/  STG.E desc[UR12][R4.64], R56 ;  /* 0x0000003804007986 */ /* 0x000fe8000c10190c */
[----:B------:R-:W-:Y:S04]  /*46f0*/  STG.E desc[UR12][R4.64+0x40], R55 ;  /* 0x0000403704007986 */ /* 0x000fe8000c10190c */
[----:B------:R-:W-:Y:S04]  /*4700*/  STG.E desc[UR12][R4.64+0xc0], R41 ;  /* 0x0000c02904007986 */ /* 0x000fe8000c10190c */
[----:B------:R-:W-:Y:S01]  /*4710*/  STG.E desc[UR12][R4.64+0x100], R31 ;  /* 0x0001001f04007986 */ /* 0x000fe2000c10190c */
[----:B0-----:R-:W-:-:S03]  /*4720*/  FMUL R25, R44, UR4 ;  /* 0x000000042c197c20 */ /* 0x001fc60008400000 */
[----:B------:R0:W-:Y:S01]  /*4730*/  STG.E desc[UR12][R4.64+0x140], R23 ;  /* 0x0001401704007986 */ /* 0x0001e2000c10190c */
[----:B-1----:R-:W-:-:S03]  /*4740*/  FMUL R27, R22, UR4 ;  /* 0x00000004161b7c20 */ /* 0x002fc60008400000 */
[----:B------:R1:W-:Y:S01]  /*4750*/  STG.E desc[UR12][R4.64+0x1c0], R9 ;  /* 0x0001c00904007986 */ /* 0x0003e2000c10190c */
[----:B---3--:R-:W-:-:S03]  /*4760*/  FMUL R3, R12, UR4 ;  /* 0x000000040c037c20 */ /* 0x008fc60008400000 */
[----:B------:R-:W-:Y:S04]  /*4770*/  STG.E desc[UR12][R6.64], R54 ;  /* 0x0000003606007986 */ /* 0x000fe8000c10190c */
[----:B------:R-:W-:Y:S04]  /*4780*/  STG.E desc[UR12][R6.64+0x40], R53 ;  /* 0x0000403506007986 */ /* 0x000fe8000c10190c */
[----:B------:R-:W-:Y:S04]  /*4790*/  STG.E desc[UR12][R6.64+0x80], R25 ;  /* 0x0000801906007986 */ /* 0x000fe8000c10190c */
[----:B------:R-:W-:Y:S04]  /*47a0*/  STG.E desc[UR12][R6.64+0xc0], R43 ;  /* 0x0000c02b06007986 */ /* 0x000fe8000c10190c */
[----:B------:R-:W-:Y:S01]  /*47b0*/  STG.E desc[UR12][R6.64+0x100], R27 ;  /* 0x0001001b06007986 */ /* 0x000fe2000c10190c */
[----:B0-----:R-:W-:-:S03]  /*47c0*/  FMUL R23, R20, UR4 ;  /* 0x0000000414177c20 */ /* 0x001fc60008400000 */
[----:B------:R-:W-:Y:S01]  /*47d0*/  STG.E desc[UR12][R6.64+0x140], R21 ;  /* 0x0001401506007986 */ /* 0x000fe2000c10190c */
[----:B-1----:R-:W-:-:S04]  /*47e0*/  IMAD.WIDE R4, R78, 0x40, R6 ;  /* 0x000000404e047825 */ /* 0x002fc800078e0206 */
[----:B------:R-:W-:Y:S01]  /*47f0*/  FMUL R9, R46, UR4 ;  /* 0x000000042e097c20 */ /* 0x000fe20008400000 */
[----:B------:R0:W-:Y:S04]  /*4800*/  STG.E desc[UR12][R6.64+0x180], R3 ;  /* 0x0001800306007986 */ /* 0x0001e8000c10190c */
[----:B------:R1:W-:Y:S01]  /*4810*/  STG.E desc[UR12][R6.64+0x1c0], R11 ;  /* 0x0001c00b06007986 */ /* 0x0003e2000c10190c */
[----:B------:R-:W-:-:S03]  /*4820*/  IMAD.WIDE R78, R78, 0x40, R4 ;  /* 0x000000404e4e7825 */ /* 0x000fc600078e0204 */
[----:B------:R3:W-:Y:S04]  /*4830*/  STG.E desc[UR12][R4.64+0x80], R9 ;  /* 0x0000800904007986 */ /* 0x0007e8000c10190c */
[----:B------:R-:W-:Y:S04]  /*4840*/  STG.E desc[UR12][R4.64], R52 ;  /* 0x0000003404007986 */ /* 0x000fe8000c10190c */
[----:B------:R-:W-:Y:S04]  /*4850*/  STG.E desc[UR12][R4.64+0x40], R51 ;  /* 0x0000403304007986 */ /* 0x000fe8000c10190c */
[----:B------:R-:W-:Y:S04]  /*4860*/  STG.E desc[UR12][R4.64+0xc0], R45 ;  /* 0x0000c02d04007986 */ /* 0x000fe8000c10190c */
[----:B------:R-:W-:Y:S01]  /*4870*/  STG.E desc[UR12][R4.64+0x100], R23 ;  /* 0x0001001704007986 */ /* 0x000fe2000c10190c */
[----:B0-----:R-:W-:-:S03]  /*4880*/  FMUL R3, R14, UR4 ;  /* 0x000000040e037c20 */ /* 0x001fc60008400000 */
[----:B------:R-:W-:Y:S01]  /*4890*/  STG.E desc[UR12][R4.64+0x140], R19 ;  /* 0x0001401304007986 */ /* 0x000fe2000c10190c */
[----:B-1----:R-:W-:Y:S01]  /*48a0*/  FMUL R7, R48, UR4 ;  /* 0x0000000430077c20 */ /* 0x002fe20008400000 */
[----:B------:R-:W-:Y:S02]  /*48b0*/  FMUL R11, R16, UR4 ;  /* 0x00000004100b7c20 */ /* 0x000fe40008400000 */
[----:B------:R-:W-:Y:S01]  /*48c0*/  STG.E desc[UR12][R4.64+0x180], R3 ;  /* 0x0001800304007986 */ /* 0x000fe2000c10190c */
[----:B---3--:R-:W-:-:S03]  /*48d0*/  FMUL R9, R18, UR4 ;  /* 0x0000000412097c20 */ /* 0x008fc60008400000 */
        /* <DEDUP_REMOVED lines=10> */
.L_x_8:
        /* <DEDUP_REMOVED lines=16> */
.L_x_10:


//--------------------- .nv.shared.reserved.0     --------------------------
	.section	.nv.shared.reserved.0,"aw",@nobits
	.weak		__nv_reservedSMEM_offset_0_alias
	.size		__nv_reservedSMEM_offset_0_alias, 0, 64
	.other		__nv_reservedSMEM_offset_0_alias,@"STO_CUDA_RESERVED_SHARED STV_DEFAULT"
__nv_reservedSMEM_offset_0_alias:
	.zero		0
	.zero		64


//--------------------- .nv.global                --------------------------
	.section	.nv.global,"aw",@nobits
.nv.global:
	.type		_ZN34_INTERNAL_b387d2d7_4_k_cu_6d8f45b86thrust24THRUST_300001_SM_1000_NS12placeholders2_9E,@object
	.size		_ZN34_INTERNAL_b387d2d7_4_k_cu_6d8f45b86thrust24THRUST_300001_SM_1000_NS12placeholders2_9E,(_ZN34_INTERNAL_b387d2d7_4_k_cu_6d8f45b84cuda3std3__436_GLOBAL__N__b387d2d7_4_k_cu_6d8f45b86ignoreE - _ZN34_INTERNAL_b387d2d7_4_k_cu_6d8f45b86thrust24THRUST_300001_SM_1000_NS12placeholders2_9E)
_ZN34_INTERNAL_b387d2d7_4_k_cu_6d8f45b86thrust24THRUST_300001_SM_1000_NS12placeholders2_9E:
	.zero		1
	.type		_ZN34_INTERNAL_b387d2d7_4_k_cu_6d8f45b84cuda3std3__436_GLOBAL__N__b387d2d7_4_k_cu_6d8f45b86ignoreE,@object
	.size		_ZN34_INTERNAL_b387d2d7_4_k_cu_6d8f45b84cuda3std3__436_GLOBAL__N__b387d2d7_4_k_cu_6d8f45b86ignoreE,(_ZN34_INTERNAL_b387d2d7_4_k_cu_6d8f45b84cuda3std6ranges3__45__cpo4dataE - _ZN34_INTERNAL_b387d2d7_4_k_cu_6d8f45b84cuda3std3__436_GLOBAL__N__b387d2d7_4_k_cu_6d8f45b86ignoreE)
_ZN34_INTERNAL_b387d2d7_4_k_cu_6d8f45b84cuda3std3__436_GLOBAL__N__b387d2d7_4_k_cu_6d8f45b86ignoreE:
	.zero		1
	.type		_ZN34_INTERNAL_b387d2d7_4_k_cu_6d8f45b84cuda3std6ranges3__45__cpo4dataE,@object
	.size		_ZN34_INTERNAL_b387d2d7_4_k_cu_6d8f45b84cuda3std6ranges3__45__cpo4dataE,(_ZN34_INTERNAL_b387d2d7_4_k_cu_6d8f45b86thrust24THRUST_300001_SM_1000_NS12placeholders2_1E - _ZN34_INTERNAL_b387d2d7_4_k_cu_6d8f45b84cuda3std6ranges3__45__cpo4dataE)
_ZN34_INTERNAL_b387d2d7_4_k_cu_6d8f45b84cuda3std6ranges3__45__cpo4dataE:
	.zero		1
	.type		_ZN34_INTERNAL_b387d2d7_4_k_cu_6d8f45b86thrust24THRUST_300001_SM_1000_NS12placeholders2_1E,@object
	.size		_ZN34_INTERNAL_b387d2d7_4_k_cu_6d8f45b86thrust24THRUST_300001_SM_1000_NS12placeholders2_1E,(_ZN34_INTERNAL_b387d2d7_4_k_cu_6d8f45b84cuda3std3__45__cpo5beginE - _ZN34_INTERNAL_b387d2d7_4_k_cu_6d8f45b86thrust24THRUST_300001_SM_1000_NS12placeholders2_1E)
_ZN34_INTERNAL_b387d2d7_4_k_cu_6d8f45b86thrust24THRUST_300001_SM_1000_NS12placeholders2_1E:
	.zero		1
	.type		_ZN34_INTERNAL_b387d2d7_4_k_cu_6d8f45b84cuda3std3__45__cpo5beginE,@object
	.size		_ZN34_INTERNAL_b387d2d7_4_k_cu_6d8f45b84cuda3std3__45__cpo5beginE,(_ZN34_INTERNAL_b387d2d7_4_k_cu_6d8f45b84cuda3std6ranges3__45__cpo5beginE - _ZN34_INTERNAL_b387d2d7_4_k_cu_6d8f45b84cuda3std3__45__cpo5beginE)
_ZN34_INTERNAL_b387d2d7_4_k_cu_6d8f45b84cuda3std3__45__cpo5beginE:
	.zero		1
	.type		_ZN34_INTERNAL_b387d2d7_4_k_cu_6d8f45b84cuda3std6ranges3__45__cpo5beginE,@object
	.size		_ZN34_INTERNAL_b387d2d7_4_k_cu_6d8f45b84cuda3std6ranges3__45__cpo5beginE,(_ZN34_INTERNAL_b387d2d7_4_k_cu_6d8f45b84cute1_E - _ZN34_INTERNAL_b387d2d7_4_k_cu_6d8f45b84cuda3std6ranges3__45__cpo5beginE)
_ZN34_INTERNAL_b387d2d7_4_k_cu_6d8f45b84cuda3std6ranges3__45__cpo5beginE:
	.zero		1
	.type		_ZN34_INTERNAL_b387d2d7_4_k_cu_6d8f45b84cute1_E,@object
	.size		_ZN34_INTERNAL_b387d2d7_4_k_cu_6d8f45b84cute1_E,(_ZN34_INTERNAL_b387d2d7_4_k_cu_6d8f45b84cuda3std3__47nulloptE - _ZN34_INTERNAL_b387d2d7_4_k_cu_6d8f45b84cute1_E)
_ZN34_INTERNAL_b387d2d7_4_k_cu_6d8f45b84cute1_E:
	.zero		1
	.type		_ZN34_INTERNAL_b387d2d7_4_k_cu_6d8f45b84cuda3std3__47nulloptE,@object
	.size		_ZN34_INTERNAL_b387d2d7_4_k_cu_6d8f45b84cuda3std3__47nulloptE,(_ZN34_INTERNAL_b387d2d7_4_k_cu_6d8f45b84cuda3std6ranges3__45__cpo8distanceE - _ZN34_INTERNAL_b387d2d7_4_k_cu_6d8f45b84cuda3std3__47nulloptE)
_ZN34_INTERNAL_b387d2d7_4_k_cu_6d8f45b84cuda3std3__47nulloptE:
	.zero		1
	.type		_ZN34_INTERNAL_b387d2d7_4_k_cu_6d8f45b84cuda3std6ranges3__45__cpo8distanceE,@object
	.size		_ZN34_INTERNAL_b387d2d7_4_k_cu_6d8f45b84cuda3std6ranges3__45__cpo8distanceE,(_ZN34_INTERNAL_b387d2d7_4_k_cu_6d8f45b86thrust24THRUST_300001_SM_1000_NS12placeholders2_5E - _ZN34_INTERNAL_b387d2d7_4_k_cu_6d8f45b84cuda3std6ranges3__45__cpo8distanceE)
_ZN34_INTERNAL_b387d2d7_4_k_cu_6d8f45b84cuda3std6ranges3__45__cpo8distanceE:
	.zero		1
	.type		_ZN34_INTERNAL_b387d2d7_4_k_cu_6d8f45b86thrust24THRUST_300001_SM_1000_NS12placeholders2_5E,@object
	.size		_ZN34_INTERNAL_b387d2d7_4_k_cu_6d8f45b86thrust24THRUST_300001_SM_1000_NS12placeholders2_5E,(_ZN34_INTERNAL_b387d2d7_4_k_cu_6d8f45b84cuda3std3__45__cpo6rbeginE - _ZN34_INTERNAL_b387d2d7_4_k_cu_6d8f45b86thrust24THRUST_300001_SM_1000_NS12placeholders2_5E)
_ZN34_INTERNAL_b387d2d7_4_k_cu_6d8f45b86thrust24THRUST_300001_SM_1000_NS12placeholders2_5E:
	.zero		1
	.type		_ZN34_INTERNAL_b387d2d7_4_k_cu_6d8f45b84cuda3std3__45__cpo6rbeginE,@object
	.size		_ZN34_INTERNAL_b387d2d7_4_k_cu_6d8f45b84cuda3std3__45__cpo6rbeginE,(_ZN34_INTERNAL_b387d2d7_4_k_cu_6d8f45b84cuda3std6ranges3__45__cpo7advanceE - _ZN34_INTERNAL_b387d2d7_4_k_cu_6d8f45b84cuda3std3__45__cpo6rbeginE)
_ZN34_INTERNAL_b387d2d7_4_k_cu_6d8f45b84cuda3std3__45__cpo6rbeginE:
	.zero		1
	.type		_ZN34_INTERNAL_b387d2d7_4_k_cu_6d8f45b84cuda3std6ranges3__45__cpo7advanceE,@object
	.size		_ZN34_INTERNAL_b387d2d7_4_k_cu_6d8f45b84cuda3std6ranges3__45__cpo7advanceE,(_ZN34_INTERNAL_b387d2d7_4_k_cu_6d8f45b86thrust24THRUST_300001_SM_1000_NS3seqE - _ZN34_INTERNAL_b387d2d7_4_k_cu_6d8f45b84cuda3std6ranges3__45__cpo7advanceE)
_ZN34_INTERNAL_b387d2d7_4_k_cu_6d8f45b84cuda3std6ranges3__45__cpo7advanceE:
	.zero		1
	.type		_ZN34_INTERNAL_b387d2d7_4_k_cu_6d8f45b86thrust24THRUST_300001_SM_1000_NS3seqE,@object
	.size		_ZN34_INTERNAL_b387d2d7_4_k_cu_6d8f45b86thrust24THRUST_300001_SM_1000_NS3seqE,(_ZN34_INTERNAL_b387d2d7_4_k_cu_6d8f45b84cuda3std3__48in_placeE - _ZN34_INTERNAL_b387d2d7_4_k_cu_6d8f45b86thrust24THRUST_300001_SM_1000_NS3seqE)
_ZN34_INTERNAL_b387d2d7_4_k_cu_6d8f45b86thrust24THRUST_300001_SM_1000_NS3seqE:
	.zero		1
	.type		_ZN34_INTERNAL_b387d2d7_4_k_cu_6d8f45b84cuda3std3__48in_placeE,@object
	.size		_ZN34_INTERNAL_b387d2d7_4_k_cu_6d8f45b84cuda3std3__48in_placeE,(_ZN34_INTERNAL_b387d2d7_4_k_cu_6d8f45b84cuda3std6ranges3__45__cpo4sizeE - _ZN34_INTERNAL_b387d2d7_4_k_cu_6d8f45b84cuda3std3__48in_placeE)
_ZN34_INTERNAL_b387d2d7_4_k_cu_6d8f45b84cuda3std3__48in_placeE:
	.zero		1
	.type		_ZN34_INTERNAL_b387d2d7_4_k_cu_6d8f45b84cuda3std6ranges3__45__cpo4sizeE,@object
	.size		_ZN34_INTERNAL_b387d2d7_4_k_cu_6d8f45b84cuda3std6ranges3__45__cpo4sizeE,(_ZN34_INTERNAL_b387d2d7_4_k_cu_6d8f45b86thrust24THRUST_300001_SM_1000_NS12placeholders2_3E - _ZN34_INTERNAL_b387d2d7_4_k_cu_6d8f45b84cuda3std6ranges3__45__cpo4sizeE)
_ZN34_INTERNAL_b387d2d7_4_k_cu_6d8f45b84cuda3std6ranges3__45__cpo4sizeE:
	.zero		1
	.type		_ZN34_INTERNAL_b387d2d7_4_k_cu_6d8f45b86thrust24THRUST_300001_SM_1000_NS12placeholders2_3E,@object
	.size		_ZN34_INTERNAL_b387d2d7_4_k_cu_6d8f45b86thrust24THRUST_300001_SM_1000_NS12placeholders2_3E,(_ZN34_INTERNAL_b387d2d7_4_k_cu_6d8f45b84cuda3std3__45__cpo6cbeginE - _ZN34_INTERNAL_b387d2d7_4_k_cu_6d8f45b86thrust24THRUST_300001_SM_1000_NS12placeholders2_3E)
_ZN34_INTERNAL_b387d2d7_4_k_cu_6d8f45b86thrust24THRUST_300001_SM_1000_NS12placeholders2_3E:
	.zero		1
	.type		_ZN34_INTERNAL_b387d2d7_4_k_cu_6d8f45b84cuda3std3__45__cpo6cbeginE,@object
	.size		_ZN34_INTERNAL_b387d2d7_4_k_cu_6d8f45b84cuda3std3__45__cpo6cbeginE,(_ZN34_INTERNAL_b387d2d7_4_k_cu_6d8f45b84cuda3std6ranges3__45__cpo6cbeginE - _ZN34_INTERNAL_b387d2d7_4_k_cu_6d8f45b84cuda3std3__45__cpo6cbeginE)
_ZN34_INTERNAL_b387d2d7_4_k_cu_6d8f45b84cuda3std3__45__cpo6cbeginE:
	.zero		1
	.type		_ZN34_INTERNAL_b387d2d7_4_k_cu_6d8f45b84cuda3std6ranges3__45__cpo6cbeginE,@object
	.size		_ZN34_INTERNAL_b387d2d7_4_k_cu_6d8f45b84cuda3std6ranges3__45__cpo6cbeginE,(_ZN34_INTERNAL_b387d2d7_4_k_cu_6d8f45b86thrust24THRUST_300001_SM_1000_NS12placeholders2_7E - _ZN34_INTERNAL_b387d2d7_4_k_cu_6d8f45b84cuda3std6ranges3__45__cpo6cbeginE)
_ZN34_INTERNAL_b387d2d7_4_k_cu_6d8f45b84cuda3std6ranges3__45__cpo6cbeginE:
	.zero		1
	.type		_ZN34_INTERNAL_b387d2d7_4_k_cu_6d8f45b86thrust24THRUST_300001_SM_1000_NS12placeholders2_7E,@object
	.size		_ZN34_INTERNAL_b387d2d7_4_k_cu_6d8f45b86thrust24THRUST_300001_SM_1000_NS12placeholders2_7E,(_ZN34_INTERNAL_b387d2d7_4_k_cu_6d8f45b84cuda3std3__45__cpo7crbeginE - _ZN34_INTERNAL_b387d2d7_4_k_cu_6d8f45b86thrust24THRUST_300001_SM_1000_NS12placeholders2_7E)
_ZN34_INTERNAL_b387d2d7_4_k_cu_6d8f45b86thrust24THRUST_300001_SM_1000_NS12placeholders2_7E:
	.zero		1
	.type		_ZN34_INTERNAL_b387d2d7_4_k_cu_6d8f45b84cuda3std3__45__cpo7crbeginE,@object
	.size		_ZN34_INTERNAL_b387d2d7_4_k_cu_6d8f45b84cuda3std3__45__cpo7crbeginE,(_ZN34_INTERNAL_b387d2d7_4_k_cu_6d8f45b84cuda3std6ranges3__45__cpo4nextE - _ZN34_INTERNAL_b387d2d7_4_k_cu_6d8f45b84cuda3std3__45__cpo7crbeginE)
_ZN34_INTERNAL_b387d2d7_4_k_cu_6d8f45b84cuda3std3__45__cpo7crbeginE:
	.zero		1
	.type		_ZN34_INTERNAL_b387d2d7_4_k_cu_6d8f45b84cuda3std6ranges3__45__cpo4nextE,@object
	.size		_ZN34_INTERNAL_b387d2d7_4_k_cu_6d8f45b84cuda3std6ranges3__45__cpo4nextE,(_ZN34_INTERNAL_b387d2d7_4_k_cu_6d8f45b84cuda3std6ranges3__45__cpo4swapE - _ZN34_INTERNAL_b387d2d7_4_k_cu_6d8f45b84cuda3std6ranges3__45__cpo4nextE)
_ZN34_INTERNAL_b387d2d7_4_k_cu_6d8f45b84cuda3std6ranges3__45__cpo4nextE:
	.zero		1
	.type		_ZN34_INTERNAL_b387d2d7_4_k_cu_6d8f45b84cuda3std6ranges3__45__cpo4swapE,@object
	.size		_ZN34_INTERNAL_b387d2d7_4_k_cu_6d8f45b84cuda3std6ranges3__45__cpo4swapE,(_ZN34_INTERNAL_b387d2d7_4_k_cu_6d8f45b86thrust24THRUST_300001_SM_1000_NS8cuda_cub10par_nosyncE - _ZN34_INTERNAL_b387d2d7_4_k_cu_6d8f45b84cuda3std6ranges3__45__cpo4swapE)
_ZN34_INTERNAL_b387d2d7_4_k_cu_6d8f45b84cuda3std6ranges3__45__cpo4swapE:
	.zero		1
	.type		_ZN34_INTERNAL_b387d2d7_4_k_cu_6d8f45b86thrust24THRUST_300001_SM_1000_NS8cuda_cub10par_nosyncE,@object
	.size		_ZN34_INTERNAL_b387d2d7_4_k_cu_6d8f45b86thrust24THRUST_300001_SM_1000_NS8cuda_cub10par_nosyncE,(_ZN34_INTERNAL_b387d2d7_4_k_cu_6d8f45b84cute7productE - _ZN34_INTERNAL_b387d2d7_4_k_cu_6d8f45b86thrust24THRUST_300001_SM_1000_NS8cuda_cub10par_nosyncE)
_ZN34_INTERNAL_b387d2d7_4_k_cu_6d8f45b86thrust24THRUST_300001_SM_1000_NS8cuda_cub10par_nosyncE:
	.zero		1
	.type		_ZN34_INTERNAL_b387d2d7_4_k_cu_6d8f45b84cute7productE,@object
	.size		_ZN34_INTERNAL_b387d2d7_4_k_cu_6d8f45b84cute7productE,(_ZN34_INTERNAL_b387d2d7_4_k_cu_6d8f45b84cuda3std3__420unreachable_sentinelE - _ZN34_INTERNAL_b387d2d7_4_k_cu_6d8f45b84cute7productE)
_ZN34_INTERNAL_b387d2d7_4_k_cu_6d8f45b84cute7productE:
	.zero		1
	.type		_ZN34_INTERNAL_b387d2d7_4_k_cu_6d8f45b84cuda3std3__420unreachable_sentinelE,@object
	.size		_ZN34_INTERNAL_b387d2d7_4_k_cu_6d8f45b84cuda3std3__420unreachable_sentinelE,(_ZN34_INTERNAL_b387d2d7_4_k_cu_6d8f45b84cuda3std6ranges3__45__cpo5ssizeE - _ZN34_INTERNAL_b387d2d7_4_k_cu_6d8f45b84cuda3std3__420unreachable_sentinelE)
_ZN34_INTERNAL_b387d2d7_4_k_cu_6d8f45b84cuda3std3__420unreachable_sentinelE:
	.zero		1
	.type		_ZN34_INTERNAL_b387d2d7_4_k_cu_6d8f45b84cuda3std6ranges3__45__cpo5ssizeE,@object
	.size		_ZN34_INTERNAL_b387d2d7_4_k_cu_6d8f45b84cuda3std6ranges3__45__cpo5ssizeE,(_ZN34_INTERNAL_b387d2d7_4_k_cu_6d8f45b86thrust24THRUST_300001_SM_1000_NS12placeholders2_4E - _ZN34_INTERNAL_b387d2d7_4_k_cu_6d8f45b84cuda3std6ranges3__45__cpo5ssizeE)
_ZN34_INTERNAL_b387d2d7_4_k_cu_6d8f45b84cuda3std6ranges3__45__cpo5ssizeE:
	.zero		1
	.type		_ZN34_INTERNAL_b387d2d7_4_k_cu_6d8f45b86thrust24THRUST_300001_SM_1000_NS12placeholders2_4E,@object
	.size		_ZN34_INTERNAL_b387d2d7_4_k_cu_6d8f45b86thrust24THRUST_300001_SM_1000_NS12placeholders2_4E,(_ZN34_INTERNAL_b387d2d7_4_k_cu_6d8f45b84cuda3std3__45__cpo4cendE - _ZN34_INTERNAL_b387d2d7_4_k_cu_6d8f45b86thrust24THRUST_300001_SM_1000_NS12placeholders2_4E)
_ZN34_INTERNAL_b387d2d7_4_k_cu_6d8f45b86thrust24THRUST_300001_SM_1000_NS12placeholders2_4E:
	.zero		1
	.type		_ZN34_INTERNAL_b387d2d7_4_k_cu_6d8f45b84cuda3std3__45__cpo4cendE,@object
	.size		_ZN34_INTERNAL_b387d2d7_4_k_cu_6d8f45b84cuda3std3__45__cpo4cendE,(_ZN34_INTERNAL_b387d2d7_4_k_cu_6d8f45b84cuda3std6ranges3__45__cpo4cendE - _ZN34_INTERNAL_b387d2d7_4_k_cu_6d8f45b84cuda3std3__45__cpo4cendE)
_ZN34_INTERNAL_b387d2d7_4_k_cu_6d8f45b84cuda3std3__45__cpo4cendE:
	.zero		1
	.type		_ZN34_INTERNAL_b387d2d7_4_k_cu_6d8f45b84cuda3std6ranges3__45__cpo4cendE,@object
	.size		_ZN34_INTERNAL_b387d2d7_4_k_cu_6d8f45b84cuda3std6ranges3__45__cpo4cendE,(_ZN34_INTERNAL_b387d2d7_4_k_cu_6d8f45b86thrust24THRUST_300001_SM_1000_NS12placeholders2_8E - _ZN34_INTERNAL_b387d2d7_4_k_cu_6d8f45b84cuda3std6ranges3__45__cpo4cendE)
_ZN34_INTERNAL_b387d2d7_4_k_cu_6d8f45b84cuda3std6ranges3__45__cpo4cendE:
	.zero		1
	.type		_ZN34_INTERNAL_b387d2d7_4_k_cu_6d8f45b86thrust24THRUST_300001_SM_1000_NS12placeholders2_8E,@object
	.size		_ZN34_INTERNAL_b387d2d7_4_k_cu_6d8f45b86thrust24THRUST_300001_SM_1000_NS12placeholders2_8E,(_ZN34_INTERNAL_b387d2d7_4_k_cu_6d8f45b84cuda3std3__45__cpo5crendE - _ZN34_INTERNAL_b387d2d7_4_k_cu_6d8f45b86thrust24THRUST_300001_SM_1000_NS12placeholders2_8E)
_ZN34_INTERNAL_b387d2d7_4_k_cu_6d8f45b86thrust24THRUST_300001_SM_1000_NS12placeholders2_8E:
	.zero		1
	.type		_ZN34_INTERNAL_b387d2d7_4_k_cu_6d8f45b84cuda3std3__45__cpo5crendE,@object
	.size		_ZN34_INTERNAL_b387d2d7_4_k_cu_6d8f45b84cuda3std3__45__cpo5crendE,(_ZN34_INTERNAL_b387d2d7_4_k_cu_6d8f45b84cuda3std6ranges3__45__cpo4prevE - _ZN34_INTERNAL_b387d2d7_4_k_cu_6d8f45b84cuda3std3__45__cpo5crendE)
_ZN34_INTERNAL_b387d2d7_4_k_cu_6d8f45b84cuda3std3__45__cpo5crendE:
	.zero		1
	.type		_ZN34_INTERNAL_b387d2d7_4_k_cu_6d8f45b84cuda3std6ranges3__45__cpo4prevE,@object
	.size		_ZN34_INTERNAL_b387d2d7_4_k_cu_6d8f45b84cuda3std6ranges3__45__cpo4prevE,(_ZN34_INTERNAL_b387d2d7_4_k_cu_6d8f45b84cuda3std6ranges3__45__cpo9iter_moveE - _ZN34_INTERNAL_b387d2d7_4_k_cu_6d8f45b84cuda3std6ranges3__45__cpo4prevE)
_ZN34_INTERNAL_b387d2d7_4_k_cu_6d8f45b84cuda3std6ranges3__45__cpo4prevE:
	.zero		1
	.type		_ZN34_INTERNAL_b387d2d7_4_k_cu_6d8f45b84cuda3std6ranges3__45__cpo9iter_moveE,@object
	.size		_ZN34_INTERNAL_b387d2d7_4_k_cu_6d8f45b84cuda3std6ranges3__45__cpo9iter_moveE,(_ZN34_INTERNAL_b387d2d7_4_k_cu_6d8f45b86thrust24THRUST_300001_SM_1000_NS6system6detail10sequential3seqE - _ZN34_INTERNAL_b387d2d7_4_k_cu_6d8f45b84cuda3std6ranges3__45__cpo9iter_moveE)
_ZN34_INTERNAL_b387d2d7_4_k_cu_6d8f45b84cuda3std6ranges3__45__cpo9iter_moveE:
	.zero		1
	.type		_ZN34_INTERNAL_b387d2d7_4_k_cu_6d8f45b86thrust24THRUST_300001_SM_1000_NS6system6detail10sequential3seqE,@object
	.size		_ZN34_INTERNAL_b387d2d7_4_k_cu_6d8f45b86thrust24THRUST_300001_SM_1000_NS6system6detail10sequential3seqE,(_ZN34_INTERNAL_b387d2d7_4_k_cu_6d8f45b86thrust24THRUST_300001_SM_1000_NS12placeholders3_10E - _ZN34_INTERNAL_b387d2d7_4_k_cu_6d8f45b86thrust24THRUST_300001_SM_1000_NS6system6detail10sequential3seqE)
_ZN34_INTERNAL_b387d2d7_4_k_cu_6d8f45b86thrust24THRUST_300001_SM_1000_NS6system6detail10sequential3seqE:
	.zero		1
	.type		_ZN34_INTERNAL_b387d2d7_4_k_cu_6d8f45b86thrust24THRUST_300001_SM_1000_NS12placeholders3_10E,@object
	.size		_ZN34_INTERNAL_b387d2d7_4_k_cu_6d8f45b86thrust24THRUST_300001_SM_1000_NS12placeholders3_10E,(_ZN34_INTERNAL_b387d2d7_4_k_cu_6d8f45b84cuda3std3__419piecewise_constructE - _ZN34_INTERNAL_b387d2d7_4_k_cu_6d8f45b86thrust24THRUST_300001_SM_1000_NS12placeholders3_10E)
_ZN34_INTERNAL_b387d2d7_4_k_cu_6d8f45b86thrust24THRUST_300001_SM_1000_NS12placeholders3_10E:
	.zero		1
	.type		_ZN34_INTERNAL_b387d2d7_4_k_cu_6d8f45b84cuda3std3__419piecewise_constructE,@object
	.size		_ZN34_INTERNAL_b387d2d7_4_k_cu_6d8f45b84cuda3std3__419piecewise_constructE,(_ZN34_INTERNAL_b387d2d7_4_k_cu_6d8f45b84cuda3std6ranges3__45__cpo5cdataE - _ZN34_INTERNAL_b387d2d7_4_k_cu_6d8f45b84cuda3std3__419piecewise_constructE)
_ZN34_INTERNAL_b387d2d7_4_k_cu_6d8f45b84cuda3std3__419piecewise_constructE:
	.zero		1
	.type		_ZN34_INTERNAL_b387d2d7_4_k_cu_6d8f45b84cuda3std6ranges3__45__cpo5cdataE,@object
	.size		_ZN34_INTERNAL_b387d2d7_4_k_cu_6d8f45b84cuda3std6ranges3__45__cpo5cdataE,(_ZN34_INTERNAL_b387d2d7_4_k_cu_6d8f45b86thrust24THRUST_300001_SM_1000_NS12placeholders2_2E - _ZN34_INTERNAL_b387d2d7_4_k_cu_6d8f45b84cuda3std6ranges3__45__cpo5cdataE)
_ZN34_INTERNAL_b387d2d7_4_k_cu_6d8f45b84cuda3std6ranges3__45__cpo5cdataE:
	.zero		1
	.type		_ZN34_INTERNAL_b387d2d7_4_k_cu_6d8f45b86thrust24THRUST_300001_SM_1000_NS12placeholders2_2E,@object
	.size		_ZN34_INTERNAL_b387d2d7_4_k_cu_6d8f45b86thrust24THRUST_300001_SM_1000_NS12placeholders2_2E,(_ZN34_INTERNAL_b387d2d7_4_k_cu_6d8f45b84cuda3std3__45__cpo3endE - _ZN34_INTERNAL_b387d2d7_4_k_cu_6d8f45b86thrust24THRUST_300001_SM_1000_NS12placeholders2_2E)
_ZN34_INTERNAL_b387d2d7_4_k_cu_6d8f45b86thrust24THRUST_300001_SM_1000_NS12placeholders2_2E:
	.zero		1
	.type		_ZN34_INTERNAL_b387d2d7_4_k_cu_6d8f45b84cuda3std3__45__cpo3endE,@object
	.size		_ZN34_INTERNAL_b387d2d7_4_k_cu_6d8f45b84cuda3std3__45__cpo3endE,(_ZN34_INTERNAL_b387d2d7_4_k_cu_6d8f45b84cuda3std6ranges3__45__cpo3endE - _ZN34_INTERNAL_b387d2d7_4_k_cu_6d8f45b84cuda3std3__45__cpo3endE)
_ZN34_INTERNAL_b387d2d7_4_k_cu_6d8f45b84cuda3std3__45__cpo3endE:
	.zero		1
	.type		_ZN34_INTERNAL_b387d2d7_4_k_cu_6d8f45b84cuda3std6ranges3__45__cpo3endE,@object
	.size		_ZN34_INTERNAL_b387d2d7_4_k_cu_6d8f45b84cuda3std6ranges3__45__cpo3endE,(_ZN34_INTERNAL_b387d2d7_4_k_cu_6d8f45b86thrust24THRUST_300001_SM_1000_NS12placeholders2_6E - _ZN34_INTERNAL_b387d2d7_4_k_cu_6d8f45b84cuda3std6ranges3__45__cpo3endE)
_ZN34_INTERNAL_b387d2d7_4_k_cu_6d8f45b84cuda3std6ranges3__45__cpo3endE:
	.zero		1
	.type		_ZN34_INTERNAL_b387d2d7_4_k_cu_6d8f45b86thrust24THRUST_300001_SM_1000_NS12placeholders2_6E,@object
	.size		_ZN34_INTERNAL_b387d2d7_4_k_cu_6d8f45b86thrust24THRUST_300001_SM_1000_NS12placeholders2_6E,(_ZN34_INTERNAL_b387d2d7_4_k_cu_6d8f45b84cuda3std3__45__cpo4rendE - _ZN34_INTERNAL_b387d2d7_4_k_cu_6d8f45b86thrust24THRUST_300001_SM_1000_NS12placeholders2_6E)
_ZN34_INTERNAL_b387d2d7_4_k_cu_6d8f45b86thrust24THRUST_300001_SM_1000_NS12placeholders2_6E:
	.zero		1
	.type		_ZN34_INTERNAL_b387d2d7_4_k_cu_6d8f45b84cuda3std3__45__cpo4rendE,@object
	.size		_ZN34_INTERNAL_b387d2d7_4_k_cu_6d8f45b84cuda3std3__45__cpo4rendE,(_ZN34_INTERNAL_b387d2d7_4_k_cu_6d8f45b84cuda3std6ranges3__45__cpo9iter_swapE - _ZN34_INTERNAL_b387d2d7_4_k_cu_6d8f45b84cuda3std3__45__cpo4rendE)
_ZN34_INTERNAL_b387d2d7_4_k_cu_6d8f45b84cuda3std3__45__cpo4rendE:
	.zero		1
	.type		_ZN34_INTERNAL_b387d2d7_4_k_cu_6d8f45b84cuda3std6ranges3__45__cpo9iter_swapE,@object
	.size		_ZN34_INTERNAL_b387d2d7_4_k_cu_6d8f45b84cuda3std6ranges3__45__cpo9iter_swapE,(_ZN34_INTERNAL_b387d2d7_4_k_cu_6d8f45b84cuda3std3__48unexpectE - _ZN34_INTERNAL_b387d2d7_4_k_cu_6d8f45b84cuda3std6ranges3__45__cpo9iter_swapE)
_ZN34_INTERNAL_b387d2d7_4_k_cu_6d8f45b84cuda3std6ranges3__45__cpo9iter_swapE:
	.zero		1
	.type		_ZN34_INTERNAL_b387d2d7_4_k_cu_6d8f45b84cuda3std3__48unexpectE,@object
	.size		_ZN34_INTERNAL_b387d2d7_4_k_cu_6d8f45b84cuda3std3__48unexpectE,(_ZN34_INTERNAL_b387d2d7_4_k_cu_6d8f45b86thrust24THRUST_300001_SM_1000_NS8cuda_cub3parE - _ZN34_INTERNAL_b387d2d7_4_k_cu_6d8f45b84cuda3std3__48unexpectE)
_ZN34_INTERNAL_b387d2d7_4_k_cu_6d8f45b84cuda3std3__48unexpectE:
	.zero		1
	.type		_ZN34_INTERNAL_b387d2d7_4_k_cu_6d8f45b86thrust24THRUST_300001_SM_1000_NS8cuda_cub3parE,@object
	.size		_ZN34_INTERNAL_b387d2d7_4_k_cu_6d8f45b86thrust24THRUST_300001_SM_1000_NS8cuda_cub3parE,(.L_29 - _ZN34_INTERNAL_b387d2d7_4_k_cu_6d8f45b86thrust24THRUST_300001_SM_1000_NS8cuda_cub3parE)
_ZN34_INTERNAL_b387d2d7_4_k_cu_6d8f45b86thrust24THRUST_300001_SM_1000_NS8cuda_cub3parE:
	.zero		1
.L_29:


//--------------------- .nv.shared._Z11gemm_deviceIN4cute5tupleIJiiiEEENS1_IJNS0_1CILi128EEES4_NS3_ILi8EEEEEEfNS1_IJiNS3_ILi1EEEEEENS0_6LayoutINS1_IJS4_S5_EEENS1_IJS7_NS3_ILi129EEEEEEEENS0_9TiledCopyINS0_9Copy_AtomIJNS0_13UniversalCopyIffEEfEEENS9_INS1_IJNS1_IJS5_NS3_ILi32EEEEEES7_EEENS1_IJNS1_IJSJ_S7_EEENS3_ILi0EEEEEEEENS1_IJSJ_S5_EEEEEfS8_SD_SR_fNS1_IJS7_iEEENS9_INS1_IJS4_S4_EEENS1_IJS7_S4_EEEEENS0_8TiledMMAINS0_8MMA_AtomIJNS0_12UniversalFMAIffffEEEEENS9_INS1_IJNS3_ILi16EEES11_S7_EEENS1_IJS7_S11_SN_EEEEENS1_IJNS0_10UnderscoreES15_S15_EEEEEffEvT_T0_PKT1_T2_T3_T4_PKT5_T6_T7_T8_PT9_T10_T11_T12_T13_T14_ --------------------------
	.section	.nv.shared._Z11gemm_deviceIN4cute5tupleIJiiiEEENS1_IJNS0_1CILi128EEES4_NS3_ILi8EEEEEEfNS1_IJiNS3_ILi1EEEEEENS0_6LayoutINS1_IJS4_S5_EEENS1_IJS7_NS3_ILi129EEEEEEEENS0_9TiledCopyINS0_9Copy_AtomIJNS0_13UniversalCopyIffEEfEEENS9_INS1_IJNS1_IJS5_NS3_ILi32EEEEEES7_EEENS1_IJNS1_IJSJ_S7_EEENS3_ILi0EEEEEEEENS1_IJSJ_S5_EEEEEfS8_SD_SR_fNS1_IJS7_iEEENS9_INS1_IJS4_S4_EEENS1_IJS7_S4_EEEEENS0_8TiledMMAINS0_8MMA_AtomIJNS0_12UniversalFMAIffffEEEEENS9_INS1_IJNS3_ILi16EEES11_S7_EEENS1_IJS7_S11_SN_EEEEENS1_IJNS0_10UnderscoreES15_S15_EEEEEffEvT_T0_PKT1_T2_T3_T4_PKT5_T6_T7_T8_PT9_T10_T11_T12_T13_T14_,"aw",@nobits
	.sectionflags	@""
	.align	4
.nv.shared._Z11gemm_deviceIN4cute5tupleIJiiiEEENS1_IJNS0_1CILi128EEES4_NS3_ILi8EEEEEEfNS1_IJiNS3_ILi1EEEEEENS0_6LayoutINS1_IJS4_S5_EEENS1_IJS7_NS3_ILi129EEEEEEEENS0_9TiledCopyINS0_9Copy_AtomIJNS0_13UniversalCopyIffEEfEEENS9_INS1_IJNS1_IJS5_NS3_ILi32EEEEEES7_EEENS1_IJNS1_IJSJ_S7_EEENS3_ILi0EEEEEEEENS1_IJSJ_S5_EEEEEfS8_SD_SR_fNS1_IJS7_iEEENS9_INS1_IJS4_S4_EEENS1_IJS7_S4_EEEEENS0_8TiledMMAINS0_8MMA_AtomIJNS0_12UniversalFMAIffffEEEEENS9_INS1_IJNS3_ILi16EEES11_S7_EEENS1_IJS7_S11_SN_EEEEENS1_IJNS0_10UnderscoreES15_S15_EEEEEffEvT_T0_PKT1_T2_T3_T4_PKT5_T6_T7_T8_PT9_T10_T11_T12_T13_T14_:
	.zero		9272


//--------------------- .nv.shared._Z11gemm_deviceIN4cute5tupleIJiiiEEENS1_IJNS0_1CILi128EEES4_NS3_ILi8EEEEEEfNS1_IJNS3_ILi1EEEiEEENS0_6LayoutINS1_IJS4_S5_EEENS1_IJS7_S4_EEEEENS0_9TiledCopyINS0_9Copy_AtomIJNS0_13UniversalCopyIN7cutlass9uint128_tESH_EEfEEENS9_INS1_IJNS3_ILi256EEENS3_ILi4EEEEEENS1_IJSL_S7_EEEEESA_EEfS8_SC_SP_fS8_NS9_INS1_IJS4_S4_EEESB_EENS0_8TiledMMAINS0_8MMA_AtomIJNS0_12UniversalFMAIffffEEEEENS9_INS1_IJNS3_ILi16EEESX_S7_EEENS1_IJS7_SX_NS3_ILi0EEEEEEEENS1_IJNS0_10UnderscoreES12_S12_EEEEEffEvT_T0_PKT1_T2_T3_T4_PKT5_T6_T7_T8_PT9_T10_T11_T12_T13_T14_ --------------------------
	.section	.nv.shared._Z11gemm_deviceIN4cute5tupleIJiiiEEENS1_IJNS0_1CILi128EEES4_NS3_ILi8EEEEEEfNS1_IJNS3_ILi1EEEiEEENS0_6LayoutINS1_IJS4_S5_EEENS1_IJS7_S4_EEEEENS0_9TiledCopyINS0_9Copy_AtomIJNS0_13UniversalCopyIN7cutlass9uint128_tESH_EEfEEENS9_INS1_IJNS3_ILi256EEENS3_ILi4EEEEEENS1_IJSL_S7_EEEEESA_EEfS8_SC_SP_fS8_NS9_INS1_IJS4_S4_EEESB_EENS0_8TiledMMAINS0_8MMA_AtomIJNS0_12UniversalFMAIffffEEEEENS9_INS1_IJNS3_ILi16EEESX_S7_EEENS1_IJS7_SX_NS3_ILi0EEEEEEEENS1_IJNS0_10UnderscoreES12_S12_EEEEEffEvT_T0_PKT1_T2_T3_T4_PKT5_T6_T7_T8_PT9_T10_T11_T12_T13_T14_,"aw",@nobits
	.sectionflags	@""
	.align	4
.nv.shared._Z11gemm_deviceIN4cute5tupleIJiiiEEENS1_IJNS0_1CILi128EEES4_NS3_ILi8EEEEEEfNS1_IJNS3_ILi1EEEiEEENS0_6LayoutINS1_IJS4_S5_EEENS1_IJS7_S4_EEEEENS0_9TiledCopyINS0_9Copy_AtomIJNS0_13UniversalCopyIN7cutlass9uint128_tESH_EEfEEENS9_INS1_IJNS3_ILi256EEENS3_ILi4EEEEEENS1_IJSL_S7_EEEEESA_EEfS8_SC_SP_fS8_NS9_INS1_IJS4_S4_EEESB_EENS0_8TiledMMAINS0_8MMA_AtomIJNS0_12UniversalFMAIffffEEEEENS9_INS1_IJNS3_ILi16EEESX_S7_EEENS1_IJS7_SX_NS3_ILi0EEEEEEEENS1_IJNS0_10UnderscoreES12_S12_EEEEEffEvT_T0_PKT1_T2_T3_T4_PKT5_T6_T7_T8_PT9_T10_T11_T12_T13_T14_:
	.zero		9216


//--------------------- .nv.constant0._ZN3cub18CUB_300001_SM_10006detail11EmptyKernelIvEEvv --------------------------
	.section	.nv.constant0._ZN3cub18CUB_300001_SM_10006detail11EmptyKernelIvEEvv,"a",@progbits
	.sectionflags	@""
	.align	4
.nv.constant0._ZN3cub18CUB_300001_SM_10006detail11EmptyKernelIvEEvv:
	.zero		896


//--------------------- .nv.constant0._Z11gemm_deviceIN4cute5tupleIJiiiEEENS1_IJNS0_1CILi128EEES4_NS3_ILi8EEEEEEfNS1_IJiNS3_ILi1EEEEEENS0_6LayoutINS1_IJS4_S5_EEENS1_IJS7_NS3_ILi129EEEEEEEENS0_9TiledCopyINS0_9Copy_AtomIJNS0_13UniversalCopyIffEEfEEENS9_INS1_IJNS1_IJS5_NS3_ILi32EEEEEES7_EEENS1_IJNS1_IJSJ_S7_EEENS3_ILi0EEEEEEEENS1_IJSJ_S5_EEEEEfS8_SD_SR_fNS1_IJS7_iEEENS9_INS1_IJS4_S4_EEENS1_IJS7_S4_EEEEENS0_8TiledMMAINS0_8MMA_AtomIJNS0_12UniversalFMAIffffEEEEENS9_INS1_IJNS3_ILi16EEES11_S7_EEENS1_IJS7_S11_SN_EEEEENS1_IJNS0_10UnderscoreES15_S15_EEEEEffEvT_T0_PKT1_T2_T3_T4_PKT5_T6_T7_T8_PT9_T10_T11_T12_T13_T14_ --------------------------
	.section	.nv.constant0._Z11gemm_deviceIN4cute5tupleIJiiiEEENS1_IJNS0_1CILi128EEES4_NS3_ILi8EEEEEEfNS1_IJiNS3_ILi1EEEEEENS0_6LayoutINS1_IJS4_S5_EEENS1_IJS7_NS3_ILi129EEEEEEEENS0_9TiledCopyINS0_9Copy_AtomIJNS0_13UniversalCopyIffEEfEEENS9_INS1_IJNS1_IJS5_NS3_ILi32EEEEEES7_EEENS1_IJNS1_IJSJ_S7_EEENS3_ILi0EEEEEEEENS1_IJSJ_S5_EEEEEfS8_SD_SR_fNS1_IJS7_iEEENS9_INS1_IJS4_S4_EEENS1_IJS7_S4_EEEEENS0_8TiledMMAINS0_8MMA_AtomIJNS0_12UniversalFMAIffffEEEEENS9_INS1_IJNS3_ILi16EEES11_S7_EEENS1_IJS7_S11_SN_EEEEENS1_IJNS0_10UnderscoreES15_S15_EEEEEffEvT_T0_PKT1_T2_T3_T4_PKT5_T6_T7_T8_PT9_T10_T11_T12_T13_T14_,"a",@progbits
	.sectionflags	@""
	.align	4
.nv.constant0._Z11gemm_deviceIN4cute5tupleIJiiiEEENS1_IJNS0_1CILi128EEES4_NS3_ILi8EEEEEEfNS1_IJiNS3_ILi1EEEEEENS0_6LayoutINS1_IJS4_S5_EEENS1_IJS7_NS3_ILi129EEEEEEEENS0_9TiledCopyINS0_9Copy_AtomIJNS0_13UniversalCopyIffEEfEEENS9_INS1_IJNS1_IJS5_NS3_ILi32EEEEEES7_EEENS1_IJNS1_IJSJ_S7_EEENS3_ILi0EEEEEEEENS1_IJSJ_S5_EEEEEfS8_SD_SR_fNS1_IJS7_iEEENS9_INS1_IJS4_S4_EEENS1_IJS7_S4_EEEEENS0_8TiledMMAINS0_8MMA_AtomIJNS0_12UniversalFMAIffffEEEEENS9_INS1_IJNS3_ILi16EEES11_S7_EEENS1_IJS7_S11_SN_EEEEENS1_IJNS0_10UnderscoreES15_S15_EEEEEffEvT_T0_PKT1_T2_T3_T4_PKT5_T6_T7_T8_PT9_T10_T11_T12_T13_T14_:
	.zero		968


//--------------------- .nv.constant0._Z11gemm_deviceIN4cute5tupleIJiiiEEENS1_IJNS0_1CILi128EEES4_NS3_ILi8EEEEEEfNS1_IJNS3_ILi1EEEiEEENS0_6LayoutINS1_IJS4_S5_EEENS1_IJS7_S4_EEEEENS0_9TiledCopyINS0_9Copy_AtomIJNS0_13UniversalCopyIN7cutlass9uint128_tESH_EEfEEENS9_INS1_IJNS3_ILi256EEENS3_ILi4EEEEEENS1_IJSL_S7_EEEEESA_EEfS8_SC_SP_fS8_NS9_INS1_IJS4_S4_EEESB_EENS0_8TiledMMAINS0_8MMA_AtomIJNS0_12UniversalFMAIffffEEEEENS9_INS1_IJNS3_ILi16EEESX_S7_EEENS1_IJS7_SX_NS3_ILi0EEEEEEEENS1_IJNS0_10UnderscoreES12_S12_EEEEEffEvT_T0_PKT1_T2_T3_T4_PKT5_T6_T7_T8_PT9_T10_T11_T12_T13_T14_ --------------------------
	.section	.nv.constant0._Z11gemm_deviceIN4cute5tupleIJiiiEEENS1_IJNS0_1CILi128EEES4_NS3_ILi8EEEEEEfNS1_IJNS3_ILi1EEEiEEENS0_6LayoutINS1_IJS4_S5_EEENS1_IJS7_S4_EEEEENS0_9TiledCopyINS0_9Copy_AtomIJNS0_13UniversalCopyIN7cutlass9uint128_tESH_EEfEEENS9_INS1_IJNS3_ILi256EEENS3_ILi4EEEEEENS1_IJSL_S7_EEEEESA_EEfS8_SC_SP_fS8_NS9_INS1_IJS4_S4_EEESB_EENS0_8TiledMMAINS0_8MMA_AtomIJNS0_12UniversalFMAIffffEEEEENS9_INS1_IJNS3_ILi16EEESX_S7_EEENS1_IJS7_SX_NS3_ILi0EEEEEEEENS1_IJNS0_10UnderscoreES12_S12_EEEEEffEvT_T0_PKT1_T2_T3_T4_PKT5_T6_T7_T8_PT9_T10_T11_T12_T13_T14_,"a",@progbits
	.sectionflags	@""
	.align	4
.nv.constant0._Z11gemm_deviceIN4cute5tupleIJiiiEEENS1_IJNS0_1CILi128EEES4_NS3_ILi8EEEEEEfNS1_IJNS3_ILi1EEEiEEENS0_6LayoutINS1_IJS4_S5_EEENS1_IJS7_S4_EEEEENS0_9TiledCopyINS0_9Copy_AtomIJNS0_13UniversalCopyIN7cutlass9uint128_tESH_EEfEEENS9_INS1_IJNS3_ILi256EEENS3_ILi4EEEEEENS1_IJSL_S7_EEEEESA_EEfS8_SC_SP_fS8_NS9_INS1_IJS4_S4_EEESB_EENS0_8TiledMMAINS0_8MMA_AtomIJNS0_12UniversalFMAIffffEEEEENS9_INS1_IJNS3_ILi16EEESX_S7_EEENS1_IJS7_SX_NS3_ILi0EEEEEEEENS1_IJNS0_10UnderscoreES12_S12_EEEEEffEvT_T0_PKT1_T2_T3_T4_PKT5_T6_T7_T8_PT9_T10_T11_T12_T13_T14_:
	.zero		968


//--------------------- SYMBOLS --------------------------

	.type		.nv.reservedSmem.offset0,@object
	.size		.nv.reservedSmem.offset0,0x4
	.type		.nv.reservedSmem.cap,@object
	.size		.nv.reservedSmem.cap,0x4
